//
// Generated by NVIDIA NVVM Compiler
//
// Compiler Build ID: CL-36424714
// Cuda compilation tools, release 13.0, V13.0.88
// Based on NVVM 20.0.0
//

.version 9.0
.target sm_100
.address_size 64

	// .globl	_Z14mandelbrot_setPidddii

.visible .entry _Z14mandelbrot_setPidddii(
	.param .u64 .ptr .align 1 _Z14mandelbrot_setPidddii_param_0,
	.param .f64 _Z14mandelbrot_setPidddii_param_1,
	.param .f64 _Z14mandelbrot_setPidddii_param_2,
	.param .f64 _Z14mandelbrot_setPidddii_param_3,
	.param .u32 _Z14mandelbrot_setPidddii_param_4,
	.param .u32 _Z14mandelbrot_setPidddii_param_5
)
{
	.reg .pred 	%p<8>;
	.reg .b32 	%r<25>;
	.reg .b64 	%rd<5>;
	.reg .b64 	%fd<31>;

	ld.param.u64 	%rd1, [_Z14mandelbrot_setPidddii_param_0];
	ld.param.f64 	%fd13, [_Z14mandelbrot_setPidddii_param_1];
	ld.param.f64 	%fd14, [_Z14mandelbrot_setPidddii_param_2];
	ld.param.f64 	%fd15, [_Z14mandelbrot_setPidddii_param_3];
	ld.param.u32 	%r6, [_Z14mandelbrot_setPidddii_param_4];
	ld.param.u32 	%r8, [_Z14mandelbrot_setPidddii_param_5];
	mov.u32 	%r9, %ntid.x;
	mov.u32 	%r10, %ctaid.x;
	mov.u32 	%r11, %tid.x;
	mad.lo.s32 	%r1, %r9, %r10, %r11;
	mov.u32 	%r12, %ntid.y;
	mov.u32 	%r13, %ctaid.y;
	mov.u32 	%r14, %tid.y;
	mad.lo.s32 	%r15, %r12, %r13, %r14;
	setp.ge.s32 	%p1, %r1, %r6;
	setp.ge.s32 	%p2, %r15, %r8;
	or.pred  	%p3, %p1, %p2;
	@%p3 bra 	$L__BB0_5;
	shr.s32 	%r17, %r6, 1;
	sub.s32 	%r18, %r1, %r17;
	cvt.rn.f64.s32 	%fd16, %r18;
	mul.f64 	%fd17, %fd15, %fd16;
	cvt.rn.f64.s32 	%fd18, %r6;
	div.rn.f64 	%fd19, %fd17, %fd18;
	add.f64 	%fd1, %fd13, %fd19;
	shr.u32 	%r19, %r8, 1;
	sub.s32 	%r20, %r15, %r19;
	cvt.rn.f64.s32 	%fd20, %r20;
	mul.f64 	%fd21, %fd15, %fd20;
	div.rn.f64 	%fd22, %fd21, %fd18;
	add.f64 	%fd2, %fd14, %fd22;
	mul.f64 	%fd28, %fd1, %fd1;
	mul.f64 	%fd27, %fd2, %fd2;
	add.f64 	%fd23, %fd28, %fd27;
	setp.gt.f64 	%p4, %fd23, 0d4010000000000000;
	mov.b32 	%r24, 0;
	@%p4 bra 	$L__BB0_4;
	mov.b32 	%r24, 0;
	mov.f64 	%fd29, %fd2;
	mov.f64 	%fd30, %fd1;
$L__BB0_3:
	add.f64 	%fd24, %fd30, %fd30;
	sub.f64 	%fd25, %fd28, %fd27;
	add.f64 	%fd30, %fd1, %fd25;
	fma.rn.f64 	%fd29, %fd24, %fd29, %fd2;
	add.s32 	%r24, %r24, 1;
	mul.f64 	%fd28, %fd30, %fd30;
	mul.f64 	%fd27, %fd29, %fd29;
	add.f64 	%fd26, %fd28, %fd27;
	setp.gt.f64 	%p5, %fd26, 0d4010000000000000;
	setp.eq.s32 	%p6, %r24, 2048;
	or.pred  	%p7, %p5, %p6;
	@%p7 bra 	$L__BB0_4;
	bra.uni 	$L__BB0_3;
$L__BB0_4:
	mad.lo.s32 	%r22, %r6, %r15, %r1;
	cvta.to.global.u64 	%rd2, %rd1;
	mul.wide.s32 	%rd3, %r22, 4;
	add.s64 	%rd4, %rd2, %rd3;
	st.global.u32 	[%rd4], %r24;
$L__BB0_5:
	ret;

}
	// .globl	_Z17mandelbrot_set_v2Pidddii
.visible .entry _Z17mandelbrot_set_v2Pidddii(
	.param .u64 .ptr .align 1 _Z17mandelbrot_set_v2Pidddii_param_0,
	.param .f64 _Z17mandelbrot_set_v2Pidddii_param_1,
	.param .f64 _Z17mandelbrot_set_v2Pidddii_param_2,
	.param .f64 _Z17mandelbrot_set_v2Pidddii_param_3,
	.param .u32 _Z17mandelbrot_set_v2Pidddii_param_4,
	.param .u32 _Z17mandelbrot_set_v2Pidddii_param_5
)
{
	.reg .pred 	%p<6>;
	.reg .b32 	%r<22>;
	.reg .b64 	%rd<5>;
	.reg .b64 	%fd<138>;

	ld.param.u64 	%rd2, [_Z17mandelbrot_set_v2Pidddii_param_0];
	ld.param.f64 	%fd8, [_Z17mandelbrot_set_v2Pidddii_param_1];
	ld.param.f64 	%fd9, [_Z17mandelbrot_set_v2Pidddii_param_2];
	ld.param.f64 	%fd10, [_Z17mandelbrot_set_v2Pidddii_param_3];
	ld.param.u32 	%r5, [_Z17mandelbrot_set_v2Pidddii_param_4];
	ld.param.u32 	%r7, [_Z17mandelbrot_set_v2Pidddii_param_5];
	mov.u32 	%r8, %ntid.x;
	mov.u32 	%r9, %ctaid.x;
	mov.u32 	%r10, %tid.x;
	mad.lo.s32 	%r1, %r8, %r9, %r10;
	mov.u32 	%r11, %ntid.y;
	mov.u32 	%r12, %ctaid.y;
	mov.u32 	%r13, %tid.y;
	mad.lo.s32 	%r14, %r11, %r12, %r13;
	setp.ge.s32 	%p1, %r1, %r5;
	setp.ge.s32 	%p2, %r14, %r7;
	or.pred  	%p3, %p1, %p2;
	@%p3 bra 	$L__BB1_4;
	cvta.to.global.u64 	%rd3, %rd2;
	shr.s32 	%r16, %r5, 1;
	sub.s32 	%r17, %r1, %r16;
	cvt.rn.f64.s32 	%fd11, %r17;
	mul.f64 	%fd12, %fd10, %fd11;
	cvt.rn.f64.s32 	%fd13, %r5;
	div.rn.f64 	%fd14, %fd12, %fd13;
	add.f64 	%fd1, %fd8, %fd14;
	shr.u32 	%r18, %r7, 1;
	sub.s32 	%r19, %r14, %r18;
	cvt.rn.f64.s32 	%fd15, %r19;
	mul.f64 	%fd16, %fd10, %fd15;
	div.rn.f64 	%fd17, %fd16, %fd13;
	add.f64 	%fd2, %fd9, %fd17;
	mad.lo.s32 	%r20, %r5, %r14, %r1;
	mul.wide.s32 	%rd4, %r20, 4;
	add.s64 	%rd1, %rd3, %rd4;
	mov.b32 	%r21, 0;
	st.global.u32 	[%rd1], %r21;
	mov.f64 	%fd136, %fd2;
	mov.f64 	%fd137, %fd1;
$L__BB1_2:
	mul.f64 	%fd18, %fd137, %fd137;
	mul.f64 	%fd19, %fd136, %fd136;
	add.f64 	%fd20, %fd137, %fd137;
	fma.rn.f64 	%fd21, %fd20, %fd136, %fd2;
	sub.f64 	%fd22, %fd18, %fd19;
	add.f64 	%fd23, %fd1, %fd22;
	mul.f64 	%fd24, %fd23, %fd23;
	mul.f64 	%fd25, %fd21, %fd21;
	add.f64 	%fd26, %fd23, %fd23;
	fma.rn.f64 	%fd27, %fd26, %fd21, %fd2;
	sub.f64 	%fd28, %fd24, %fd25;
	add.f64 	%fd29, %fd1, %fd28;
	mul.f64 	%fd30, %fd29, %fd29;
	mul.f64 	%fd31, %fd27, %fd27;
	add.f64 	%fd32, %fd29, %fd29;
	fma.rn.f64 	%fd33, %fd32, %fd27, %fd2;
	sub.f64 	%fd34, %fd30, %fd31;
	add.f64 	%fd35, %fd1, %fd34;
	mul.f64 	%fd36, %fd35, %fd35;
	mul.f64 	%fd37, %fd33, %fd33;
	add.f64 	%fd38, %fd35, %fd35;
	fma.rn.f64 	%fd39, %fd38, %fd33, %fd2;
	sub.f64 	%fd40, %fd36, %fd37;
	add.f64 	%fd41, %fd1, %fd40;
	mul.f64 	%fd42, %fd41, %fd41;
	mul.f64 	%fd43, %fd39, %fd39;
	add.f64 	%fd44, %fd41, %fd41;
	fma.rn.f64 	%fd45, %fd44, %fd39, %fd2;
	sub.f64 	%fd46, %fd42, %fd43;
	add.f64 	%fd47, %fd1, %fd46;
	mul.f64 	%fd48, %fd47, %fd47;
	mul.f64 	%fd49, %fd45, %fd45;
	add.f64 	%fd50, %fd47, %fd47;
	fma.rn.f64 	%fd51, %fd50, %fd45, %fd2;
	sub.f64 	%fd52, %fd48, %fd49;
	add.f64 	%fd53, %fd1, %fd52;
	mul.f64 	%fd54, %fd53, %fd53;
	mul.f64 	%fd55, %fd51, %fd51;
	add.f64 	%fd56, %fd53, %fd53;
	fma.rn.f64 	%fd57, %fd56, %fd51, %fd2;
	sub.f64 	%fd58, %fd54, %fd55;
	add.f64 	%fd59, %fd1, %fd58;
	mul.f64 	%fd60, %fd59, %fd59;
	mul.f64 	%fd61, %fd57, %fd57;
	add.f64 	%fd62, %fd59, %fd59;
	fma.rn.f64 	%fd63, %fd62, %fd57, %fd2;
	sub.f64 	%fd64, %fd60, %fd61;
	add.f64 	%fd65, %fd1, %fd64;
	mul.f64 	%fd66, %fd65, %fd65;
	mul.f64 	%fd67, %fd63, %fd63;
	add.f64 	%fd68, %fd65, %fd65;
	fma.rn.f64 	%fd69, %fd68, %fd63, %fd2;
	sub.f64 	%fd70, %fd66, %fd67;
	add.f64 	%fd71, %fd1, %fd70;
	mul.f64 	%fd72, %fd71, %fd71;
	mul.f64 	%fd73, %fd69, %fd69;
	add.f64 	%fd74, %fd71, %fd71;
	fma.rn.f64 	%fd75, %fd74, %fd69, %fd2;
	sub.f64 	%fd76, %fd72, %fd73;
	add.f64 	%fd77, %fd1, %fd76;
	mul.f64 	%fd78, %fd77, %fd77;
	mul.f64 	%fd79, %fd75, %fd75;
	add.f64 	%fd80, %fd77, %fd77;
	fma.rn.f64 	%fd81, %fd80, %fd75, %fd2;
	sub.f64 	%fd82, %fd78, %fd79;
	add.f64 	%fd83, %fd1, %fd82;
	mul.f64 	%fd84, %fd83, %fd83;
	mul.f64 	%fd85, %fd81, %fd81;
	add.f64 	%fd86, %fd83, %fd83;
	fma.rn.f64 	%fd87, %fd86, %fd81, %fd2;
	sub.f64 	%fd88, %fd84, %fd85;
	add.f64 	%fd89, %fd1, %fd88;
	mul.f64 	%fd90, %fd89, %fd89;
	mul.f64 	%fd91, %fd87, %fd87;
	add.f64 	%fd92, %fd89, %fd89;
	fma.rn.f64 	%fd93, %fd92, %fd87, %fd2;
	sub.f64 	%fd94, %fd90, %fd91;
	add.f64 	%fd95, %fd1, %fd94;
	mul.f64 	%fd96, %fd95, %fd95;
	mul.f64 	%fd97, %fd93, %fd93;
	add.f64 	%fd98, %fd95, %fd95;
	fma.rn.f64 	%fd99, %fd98, %fd93, %fd2;
	sub.f64 	%fd100, %fd96, %fd97;
	add.f64 	%fd101, %fd1, %fd100;
	mul.f64 	%fd102, %fd101, %fd101;
	mul.f64 	%fd103, %fd99, %fd99;
	add.f64 	%fd104, %fd101, %fd101;
	fma.rn.f64 	%fd105, %fd104, %fd99, %fd2;
	sub.f64 	%fd106, %fd102, %fd103;
	add.f64 	%fd107, %fd1, %fd106;
	mul.f64 	%fd108, %fd107, %fd107;
	mul.f64 	%fd109, %fd105, %fd105;
	add.f64 	%fd110, %fd107, %fd107;
	fma.rn.f64 	%fd111, %fd110, %fd105, %fd2;
	sub.f64 	%fd112, %fd108, %fd109;
	add.f64 	%fd113, %fd1, %fd112;
	mul.f64 	%fd114, %fd113, %fd113;
	mul.f64 	%fd115, %fd111, %fd111;
	add.f64 	%fd116, %fd113, %fd113;
	fma.rn.f64 	%fd117, %fd116, %fd111, %fd2;
	sub.f64 	%fd118, %fd114, %fd115;
	add.f64 	%fd119, %fd1, %fd118;
	mul.f64 	%fd120, %fd119, %fd119;
	mul.f64 	%fd121, %fd117, %fd117;
	add.f64 	%fd122, %fd119, %fd119;
	fma.rn.f64 	%fd123, %fd122, %fd117, %fd2;
	sub.f64 	%fd124, %fd120, %fd121;
	add.f64 	%fd125, %fd1, %fd124;
	mul.f64 	%fd126, %fd125, %fd125;
	mul.f64 	%fd127, %fd123, %fd123;
	add.f64 	%fd128, %fd125, %fd125;
	fma.rn.f64 	%fd129, %fd128, %fd123, %fd2;
	sub.f64 	%fd130, %fd126, %fd127;
	add.f64 	%fd131, %fd1, %fd130;
	mul.f64 	%fd132, %fd131, %fd131;
	mul.f64 	%fd133, %fd129, %fd129;
	add.f64 	%fd134, %fd131, %fd131;
	fma.rn.f64 	%fd136, %fd134, %fd129, %fd2;
	sub.f64 	%fd6, %fd132, %fd133;
	add.f64 	%fd135, %fd132, %fd133;
	setp.geu.f64 	%p4, %fd135, 0d4010000000000000;
	@%p4 bra 	$L__BB1_4;
	st.global.u32 	[%rd1], %r21;
	add.s32 	%r21, %r21, 1;
	setp.ne.s32 	%p5, %r21, 100;
	add.f64 	%fd137, %fd1, %fd6;
	@%p5 bra 	$L__BB1_2;
$L__BB1_4:
	ret;

}
	// .globl	_Z17mandelbrot_set_v3Pidddii
.visible .entry _Z17mandelbrot_set_v3Pidddii(
	.param .u64 .ptr .align 1 _Z17mandelbrot_set_v3Pidddii_param_0,
	.param .f64 _Z17mandelbrot_set_v3Pidddii_param_1,
	.param .f64 _Z17mandelbrot_set_v3Pidddii_param_2,
	.param .f64 _Z17mandelbrot_set_v3Pidddii_param_3,
	.param .u32 _Z17mandelbrot_set_v3Pidddii_param_4,
	.param .u32 _Z17mandelbrot_set_v3Pidddii_param_5
)
{
	.reg .pred 	%p<19>;
	.reg .b32 	%r<35>;
	.reg .b64 	%rd<5>;
	.reg .b64 	%fd<130>;

	ld.param.u64 	%rd1, [_Z17mandelbrot_set_v3Pidddii_param_0];
	ld.param.f64 	%fd38, [_Z17mandelbrot_set_v3Pidddii_param_1];
	ld.param.f64 	%fd39, [_Z17mandelbrot_set_v3Pidddii_param_2];
	ld.param.f64 	%fd40, [_Z17mandelbrot_set_v3Pidddii_param_3];
	ld.param.u32 	%r21, [_Z17mandelbrot_set_v3Pidddii_param_4];
	ld.param.u32 	%r22, [_Z17mandelbrot_set_v3Pidddii_param_5];
	mov.u32 	%r23, %ntid.x;
	mov.u32 	%r24, %ctaid.x;
	mov.u32 	%r25, %tid.x;
	mad.lo.s32 	%r1, %r23, %r24, %r25;
	setp.ge.s32 	%p1, %r1, %r21;
	@%p1 bra 	$L__BB2_35;
	mov.u32 	%r2, %ctaid.y;
	shr.s32 	%r27, %r21, 1;
	sub.s32 	%r28, %r1, %r27;
	cvt.rn.f64.s32 	%fd41, %r28;
	mul.f64 	%fd42, %fd40, %fd41;
	cvt.rn.f64.s32 	%fd43, %r21;
	div.rn.f64 	%fd44, %fd42, %fd43;
	add.f64 	%fd1, %fd38, %fd44;
	shr.s32 	%r29, %r22, 1;
	sub.s32 	%r30, %r2, %r29;
	cvt.rn.f64.s32 	%fd45, %r30;
	mul.f64 	%fd46, %fd40, %fd45;
	cvt.rn.f64.s32 	%fd47, %r22;
	div.rn.f64 	%fd48, %fd46, %fd47;
	add.f64 	%fd2, %fd39, %fd48;
	mov.b32 	%r3, 0;
	mov.f64 	%fd128, %fd2;
	mov.f64 	%fd129, %fd1;
$L__BB2_2:
	mul.f64 	%fd49, %fd129, %fd129;
	mul.f64 	%fd50, %fd128, %fd128;
	add.f64 	%fd51, %fd129, %fd129;
	fma.rn.f64 	%fd5, %fd51, %fd128, %fd2;
	sub.f64 	%fd6, %fd49, %fd50;
	add.f64 	%fd52, %fd49, %fd50;
	setp.gt.f64 	%p2, %fd52, 0d4010000000000000;
	mov.u32 	%r34, %r3;
	@%p2 bra 	$L__BB2_34;
	add.f64 	%fd53, %fd1, %fd6;
	mul.f64 	%fd54, %fd53, %fd53;
	mul.f64 	%fd55, %fd5, %fd5;
	add.f64 	%fd56, %fd53, %fd53;
	fma.rn.f64 	%fd7, %fd56, %fd5, %fd2;
	sub.f64 	%fd8, %fd54, %fd55;
	add.f64 	%fd57, %fd54, %fd55;
	setp.gt.f64 	%p3, %fd57, 0d4010000000000000;
	@%p3 bra 	$L__BB2_33;
	add.f64 	%fd58, %fd1, %fd8;
	mul.f64 	%fd59, %fd58, %fd58;
	mul.f64 	%fd60, %fd7, %fd7;
	add.f64 	%fd61, %fd58, %fd58;
	fma.rn.f64 	%fd9, %fd61, %fd7, %fd2;
	sub.f64 	%fd10, %fd59, %fd60;
	add.f64 	%fd62, %fd59, %fd60;
	setp.gt.f64 	%p4, %fd62, 0d4010000000000000;
	@%p4 bra 	$L__BB2_32;
	add.f64 	%fd63, %fd1, %fd10;
	mul.f64 	%fd64, %fd63, %fd63;
	mul.f64 	%fd65, %fd9, %fd9;
	add.f64 	%fd66, %fd63, %fd63;
	fma.rn.f64 	%fd11, %fd66, %fd9, %fd2;
	sub.f64 	%fd12, %fd64, %fd65;
	add.f64 	%fd67, %fd64, %fd65;
	setp.gt.f64 	%p5, %fd67, 0d4010000000000000;
	@%p5 bra 	$L__BB2_31;
	add.f64 	%fd68, %fd1, %fd12;
	mul.f64 	%fd69, %fd68, %fd68;
	mul.f64 	%fd70, %fd11, %fd11;
	add.f64 	%fd71, %fd68, %fd68;
	fma.rn.f64 	%fd13, %fd71, %fd11, %fd2;
	sub.f64 	%fd14, %fd69, %fd70;
	add.f64 	%fd72, %fd69, %fd70;
	setp.gt.f64 	%p6, %fd72, 0d4010000000000000;
	@%p6 bra 	$L__BB2_30;
	add.f64 	%fd73, %fd1, %fd14;
	mul.f64 	%fd74, %fd73, %fd73;
	mul.f64 	%fd75, %fd13, %fd13;
	add.f64 	%fd76, %fd73, %fd73;
	fma.rn.f64 	%fd15, %fd76, %fd13, %fd2;
	sub.f64 	%fd16, %fd74, %fd75;
	add.f64 	%fd77, %fd74, %fd75;
	setp.gt.f64 	%p7, %fd77, 0d4010000000000000;
	@%p7 bra 	$L__BB2_29;
	add.f64 	%fd78, %fd1, %fd16;
	mul.f64 	%fd79, %fd78, %fd78;
	mul.f64 	%fd80, %fd15, %fd15;
	add.f64 	%fd81, %fd78, %fd78;
	fma.rn.f64 	%fd17, %fd81, %fd15, %fd2;
	sub.f64 	%fd18, %fd79, %fd80;
	add.f64 	%fd82, %fd79, %fd80;
	setp.gt.f64 	%p8, %fd82, 0d4010000000000000;
	@%p8 bra 	$L__BB2_28;
	add.f64 	%fd83, %fd1, %fd18;
	mul.f64 	%fd84, %fd83, %fd83;
	mul.f64 	%fd85, %fd17, %fd17;
	add.f64 	%fd86, %fd83, %fd83;
	fma.rn.f64 	%fd19, %fd86, %fd17, %fd2;
	sub.f64 	%fd20, %fd84, %fd85;
	add.f64 	%fd87, %fd84, %fd85;
	setp.gt.f64 	%p9, %fd87, 0d4010000000000000;
	@%p9 bra 	$L__BB2_27;
	add.f64 	%fd88, %fd1, %fd20;
	mul.f64 	%fd89, %fd88, %fd88;
	mul.f64 	%fd90, %fd19, %fd19;
	add.f64 	%fd91, %fd88, %fd88;
	fma.rn.f64 	%fd21, %fd91, %fd19, %fd2;
	sub.f64 	%fd22, %fd89, %fd90;
	add.f64 	%fd92, %fd89, %fd90;
	setp.gt.f64 	%p10, %fd92, 0d4010000000000000;
	@%p10 bra 	$L__BB2_26;
	add.f64 	%fd93, %fd1, %fd22;
	mul.f64 	%fd94, %fd93, %fd93;
	mul.f64 	%fd95, %fd21, %fd21;
	add.f64 	%fd96, %fd93, %fd93;
	fma.rn.f64 	%fd23, %fd96, %fd21, %fd2;
	sub.f64 	%fd24, %fd94, %fd95;
	add.f64 	%fd97, %fd94, %fd95;
	setp.gt.f64 	%p11, %fd97, 0d4010000000000000;
	@%p11 bra 	$L__BB2_25;
	add.f64 	%fd98, %fd1, %fd24;
	mul.f64 	%fd99, %fd98, %fd98;
	mul.f64 	%fd100, %fd23, %fd23;
	add.f64 	%fd101, %fd98, %fd98;
	fma.rn.f64 	%fd25, %fd101, %fd23, %fd2;
	sub.f64 	%fd26, %fd99, %fd100;
	add.f64 	%fd102, %fd99, %fd100;
	setp.gt.f64 	%p12, %fd102, 0d4010000000000000;
	@%p12 bra 	$L__BB2_24;
	add.f64 	%fd103, %fd1, %fd26;
	mul.f64 	%fd104, %fd103, %fd103;
	mul.f64 	%fd105, %fd25, %fd25;
	add.f64 	%fd106, %fd103, %fd103;
	fma.rn.f64 	%fd27, %fd106, %fd25, %fd2;
	sub.f64 	%fd28, %fd104, %fd105;
	add.f64 	%fd107, %fd104, %fd105;
	setp.gt.f64 	%p13, %fd107, 0d4010000000000000;
	@%p13 bra 	$L__BB2_23;
	add.f64 	%fd108, %fd1, %fd28;
	mul.f64 	%fd109, %fd108, %fd108;
	mul.f64 	%fd110, %fd27, %fd27;
	add.f64 	%fd111, %fd108, %fd108;
	fma.rn.f64 	%fd29, %fd111, %fd27, %fd2;
	sub.f64 	%fd30, %fd109, %fd110;
	add.f64 	%fd112, %fd109, %fd110;
	setp.gt.f64 	%p14, %fd112, 0d4010000000000000;
	@%p14 bra 	$L__BB2_22;
	add.f64 	%fd113, %fd1, %fd30;
	mul.f64 	%fd114, %fd113, %fd113;
	mul.f64 	%fd115, %fd29, %fd29;
	add.f64 	%fd116, %fd113, %fd113;
	fma.rn.f64 	%fd31, %fd116, %fd29, %fd2;
	sub.f64 	%fd32, %fd114, %fd115;
	add.f64 	%fd117, %fd114, %fd115;
	setp.gt.f64 	%p15, %fd117, 0d4010000000000000;
	@%p15 bra 	$L__BB2_21;
	add.f64 	%fd118, %fd1, %fd32;
	mul.f64 	%fd119, %fd118, %fd118;
	mul.f64 	%fd120, %fd31, %fd31;
	add.f64 	%fd121, %fd118, %fd118;
	fma.rn.f64 	%fd33, %fd121, %fd31, %fd2;
	sub.f64 	%fd34, %fd119, %fd120;
	add.f64 	%fd122, %fd119, %fd120;
	setp.gt.f64 	%p16, %fd122, 0d4010000000000000;
	@%p16 bra 	$L__BB2_20;
	add.f64 	%fd123, %fd1, %fd34;
	mul.f64 	%fd124, %fd123, %fd123;
	mul.f64 	%fd125, %fd33, %fd33;
	add.f64 	%fd126, %fd123, %fd123;
	fma.rn.f64 	%fd128, %fd126, %fd33, %fd2;
	sub.f64 	%fd36, %fd124, %fd125;
	add.f64 	%fd127, %fd124, %fd125;
	setp.gt.f64 	%p17, %fd127, 0d4010000000000000;
	@%p17 bra 	$L__BB2_19;
	add.s32 	%r3, %r3, 16;
	setp.eq.s32 	%p18, %r3, 2048;
	add.f64 	%fd129, %fd1, %fd36;
	mov.b32 	%r34, 2048;
	@%p18 bra 	$L__BB2_34;
	bra.uni 	$L__BB2_2;
$L__BB2_19:
	add.s32 	%r34, %r3, 15;
	bra.uni 	$L__BB2_34;
$L__BB2_20:
	add.s32 	%r34, %r3, 14;
	bra.uni 	$L__BB2_34;
$L__BB2_21:
	add.s32 	%r34, %r3, 13;
	bra.uni 	$L__BB2_34;
$L__BB2_22:
	add.s32 	%r34, %r3, 12;
	bra.uni 	$L__BB2_34;
$L__BB2_23:
	add.s32 	%r34, %r3, 11;
	bra.uni 	$L__BB2_34;
$L__BB2_24:
	add.s32 	%r34, %r3, 10;
	bra.uni 	$L__BB2_34;
$L__BB2_25:
	add.s32 	%r34, %r3, 9;
	bra.uni 	$L__BB2_34;
$L__BB2_26:
	add.s32 	%r34, %r3, 8;
	bra.uni 	$L__BB2_34;
$L__BB2_27:
	add.s32 	%r34, %r3, 7;
	bra.uni 	$L__BB2_34;
$L__BB2_28:
	add.s32 	%r34, %r3, 6;
	bra.uni 	$L__BB2_34;
$L__BB2_29:
	add.s32 	%r34, %r3, 5;
	bra.uni 	$L__BB2_34;
$L__BB2_30:
	add.s32 	%r34, %r3, 4;
	bra.uni 	$L__BB2_34;
$L__BB2_31:
	add.s32 	%r34, %r3, 3;
	bra.uni 	$L__BB2_34;
$L__BB2_32:
	add.s32 	%r34, %r3, 2;
	bra.uni 	$L__BB2_34;
$L__BB2_33:
	add.s32 	%r34, %r3, 1;
$L__BB2_34:
	mad.lo.s32 	%r32, %r21, %r2, %r1;
	cvta.to.global.u64 	%rd2, %rd1;
	mul.wide.s32 	%rd3, %r32, 4;
	add.s64 	%rd4, %rd2, %rd3;
	st.global.u32 	[%rd4], %r34;
$L__BB2_35:
	ret;

}


// ===== COMPILED SASS (sm_100) =====

	.target	sm_100

	.elftype	@"ET_EXEC"


//--------------------- .note.nv.tkinfo           --------------------------
	.section	.note.nv.tkinfo,"",@"SHT_NOTE"
	.sectionflags	@"SHF_NOTE_NV_TKINFO"
	.tkinfo
        /*0018*/ 	.word	0x00000002
        /*0030*/ 	.string	""
        /*0030*/ 	.string	"ptxas"
        /*0030*/ 	.string	"Cuda compilation tools, release 13.0, V13.0.88"
        /*0030*/ 	.string	"Build cuda_13.0.r13.0/compiler.36424714_0"
        /*0030*/ 	.string	"-arch sm_100 -m 64 "



//--------------------- .note.nv.cuinfo           --------------------------
	.section	.note.nv.cuinfo,"",@"SHT_NOTE"
	.sectionflags	@"SHF_NOTE_NV_CUINFO"
        /*0018*/ 	.short	0x0002
        /*001a*/ 	.short	0x0064
        /*001c*/ 	.short	0x0082
	.zero		2


//--------------------- .nv.info                  --------------------------
	.section	.nv.info,"",@"SHT_CUDA_INFO"
	.align	4


	//----- nvinfo : EIATTR_REGCOUNT
	.align		4
        /*0000*/ 	.byte	0x04, 0x2f
        /*0002*/ 	.short	(.L_1 - .L_0)
	.align		4
.L_0:
        /*0004*/ 	.word	index@(_Z14mandelbrot_setPidddii)
        /*0008*/ 	.word	0x0000001e


	//----- nvinfo : EIATTR_FRAME_SIZE
	.align		4
.L_1:
        /*000c*/ 	.byte	0x04, 0x11
        /*000e*/ 	.short	(.L_3 - .L_2)
	.align		4
.L_2:
        /*0010*/ 	.word	index@($__internal_2_$__cuda_sm20_div_rn_f64_full)
        /*0014*/ 	.word	0x00000000


	//----- nvinfo : EIATTR_FRAME_SIZE
	.align		4
.L_3:
        /*0018*/ 	.byte	0x04, 0x11
        /*001a*/ 	.short	(.L_5 - .L_4)
	.align		4
.L_4:
        /*001c*/ 	.word	index@(_Z14mandelbrot_setPidddii)
        /*0020*/ 	.word	0x00000000


	//----- nvinfo : EIATTR_REGCOUNT
	.align		4
.L_5:
        /*0024*/ 	.byte	0x04, 0x2f
        /*0026*/ 	.short	(.L_7 - .L_6)
	.align		4
.L_6:
        /*0028*/ 	.word	index@(_Z17mandelbrot_set_v2Pidddii)
        /*002c*/ 	.word	0x0000001e


	//----- nvinfo : EIATTR_FRAME_SIZE
	.align		4
.L_7:
        /*0030*/ 	.byte	0x04, 0x11
        /*0032*/ 	.short	(.L_9 - .L_8)
	.align		4
.L_8:
        /*0034*/ 	.word	index@($__internal_1_$__cuda_sm20_div_rn_f64_full)
        /*0038*/ 	.word	0x00000000


	//----- nvinfo : EIATTR_FRAME_SIZE
	.align		4
.L_9:
        /*003c*/ 	.byte	0x04, 0x11
        /*003e*/ 	.short	(.L_11 - .L_10)
	.align		4
.L_10:
        /*0040*/ 	.word	index@(_Z17mandelbrot_set_v2Pidddii)
        /*0044*/ 	.word	0x00000000


	//----- nvinfo : EIATTR_REGCOUNT
	.align		4
.L_11:
        /*0048*/ 	.byte	0x04, 0x2f
        /*004a*/ 	.short	(.L_13 - .L_12)
	.align		4
.L_12:
        /*004c*/ 	.word	index@(_Z17mandelbrot_set_v3Pidddii)
        /*0050*/ 	.word	0x0000001b


	//----- nvinfo : EIATTR_FRAME_SIZE
	.align		4
.L_13:
        /*0054*/ 	.byte	0x04, 0x11
        /*0056*/ 	.short	(.L_15 - .L_14)
	.align		4
.L_14:
        /*0058*/ 	.word	index@($__internal_0_$__cuda_sm20_div_rn_f64_full)
        /*005c*/ 	.word	0x00000000


	//----- nvinfo : EIATTR_FRAME_SIZE
	.align		4
.L_15:
        /*0060*/ 	.byte	0x04, 0x11
        /*0062*/ 	.short	(.L_17 - .L_16)
	.align		4
.L_16:
        /*0064*/ 	.word	index@(_Z17mandelbrot_set_v3Pidddii)
        /*0068*/ 	.word	0x00000000


	//----- nvinfo : EIATTR_MIN_STACK_SIZE
	.align		4
.L_17:
        /*006c*/ 	.byte	0x04, 0x12
        /*006e*/ 	.short	(.L_19 - .L_18)
	.align		4
.L_18:
        /*0070*/ 	.word	index@(_Z17mandelbrot_set_v3Pidddii)
        /*0074*/ 	.word	0x00000000


	//----- nvinfo : EIATTR_MIN_STACK_SIZE
	.align		4
.L_19:
        /*0078*/ 	.byte	0x04, 0x12
        /*007a*/ 	.short	(.L_21 - .L_20)
	.align		4
.L_20:
        /*007c*/ 	.word	index@(_Z17mandelbrot_set_v2Pidddii)
        /*0080*/ 	.word	0x00000000


	//----- nvinfo : EIATTR_MIN_STACK_SIZE
	.align		4
.L_21:
        /*0084*/ 	.byte	0x04, 0x12
        /*0086*/ 	.short	(.L_23 - .L_22)
	.align		4
.L_22:
        /*0088*/ 	.word	index@(_Z14mandelbrot_setPidddii)
        /*008c*/ 	.word	0x00000000
.L_23:


//--------------------- .nv.compat                --------------------------
	.section	.nv.compat,"",@"SHT_CUDA_COMPAT_INFO"
	.align	4
        /*0000*/ 	.byte	0x02, 0x09, 0x00, 0x00, 0x02, 0x02, 0x01, 0x00, 0x02, 0x05, 0x05, 0x00, 0x03, 0x07, 0x01, 0x01
        /*0010*/ 	.byte	0x02, 0x03, 0x00, 0x00, 0x02, 0x06, 0x01, 0x00, 0x04, 0x0b, 0x08, 0x00, 0x01, 0x00, 0x00, 0x00
        /*0020*/ 	.byte	0x00, 0x00, 0x00, 0x00


//--------------------- .nv.info._Z17mandelbrot_set_v3Pidddii --------------------------
	.section	.nv.info._Z17mandelbrot_set_v3Pidddii,"",@"SHT_CUDA_INFO"
	.sectionflags	@""
	.align	4


	//----- nvinfo : EIATTR_CUDA_API_VERSION
	.align		4
        /*0000*/ 	.byte	0x04, 0x37
        /*0002*/ 	.short	(.L_25 - .L_24)
.L_24:
        /*0004*/ 	.word	0x00000082


	//----- nvinfo : EIATTR_KPARAM_INFO
	.align		4
.L_25:
        /*0008*/ 	.byte	0x04, 0x17
        /*000a*/ 	.short	(.L_27 - .L_26)
.L_26:
        /*000c*/ 	.word	0x00000000
        /*0010*/ 	.short	0x0005
        /*0012*/ 	.short	0x0024
        /*0014*/ 	.byte	0x00, 0xf0, 0x11, 0x00


	//----- nvinfo : EIATTR_KPARAM_INFO
	.align		4
.L_27:
        /*0018*/ 	.byte	0x04, 0x17
        /*001a*/ 	.short	(.L_29 - .L_28)
.L_28:
        /*001c*/ 	.word	0x00000000
        /*0020*/ 	.short	0x0004
        /*0022*/ 	.short	0x0020
        /*0024*/ 	.byte	0x00, 0xf0, 0x11, 0x00


	//----- nvinfo : EIATTR_KPARAM_INFO
	.align		4
.L_29:
        /*0028*/ 	.byte	0x04, 0x17
        /*002a*/ 	.short	(.L_31 - .L_30)
.L_30:
        /*002c*/ 	.word	0x00000000
        /*0030*/ 	.short	0x0003
        /*0032*/ 	.short	0x0018
        /*0034*/ 	.byte	0x00, 0xf0, 0x21, 0x00


	//----- nvinfo : EIATTR_KPARAM_INFO
	.align		4
.L_31:
        /*0038*/ 	.byte	0x04, 0x17
        /*003a*/ 	.short	(.L_33 - .L_32)
.L_32:
        /*003c*/ 	.word	0x00000000
        /*0040*/ 	.short	0x0002
        /*0042*/ 	.short	0x0010
        /*0044*/ 	.byte	0x00, 0xf0, 0x21, 0x00


	//----- nvinfo : EIATTR_KPARAM_INFO
	.align		4
.L_33:
        /*0048*/ 	.byte	0x04, 0x17
        /*004a*/ 	.short	(.L_35 - .L_34)
.L_34:
        /*004c*/ 	.word	0x00000000
        /*0050*/ 	.short	0x0001
        /*0052*/ 	.short	0x0008
        /*0054*/ 	.byte	0x00, 0xf0, 0x21, 0x00


	//----- nvinfo : EIATTR_KPARAM_INFO
	.align		4
.L_35:
        /*0058*/ 	.byte	0x04, 0x17
        /*005a*/ 	.short	(.L_37 - .L_36)
.L_36:
        /*005c*/ 	.word	0x00000000
        /*0060*/ 	.short	0x0000
        /*0062*/ 	.short	0x0000
        /*0064*/ 	.byte	0x00, 0xf5, 0x21, 0x00


	//----- nvinfo : EIATTR_SPARSE_MMA_MASK
	.align		4
.L_37:
        /*0068*/ 	.byte	0x03, 0x50
        /*006a*/ 	.short	0x0000


	//----- nvinfo : EIATTR_MAXREG_COUNT
	.align		4
        /*006c*/ 	.byte	0x03, 0x1b
        /*006e*/ 	.short	0x00ff


	//----- nvinfo : EIATTR_MERCURY_ISA_VERSION
	.align		4
        /*0070*/ 	.byte	0x03, 0x5f
        /*0072*/ 	.short	0x0101


	//----- nvinfo : EIATTR_VRC_CTA_INIT_COUNT
	.align		4
        /*0074*/ 	.byte	0x02, 0x4a
	.zero		1
	.zero		1


	//----- nvinfo : EIATTR_EXIT_INSTR_OFFSETS
	.align		4
        /*0078*/ 	.byte	0x04, 0x1c
        /*007a*/ 	.short	(.L_39 - .L_38)


	//   ....[0]....
.L_38:
        /*007c*/ 	.word	0x00000070


	//   ....[1]....
        /*0080*/ 	.word	0x00000fa0


	//----- nvinfo : EIATTR_CRS_STACK_SIZE
	.align		4
.L_39:
        /*0084*/ 	.byte	0x04, 0x1e
        /*0086*/ 	.short	(.L_41 - .L_40)
.L_40:
        /*0088*/ 	.word	0x00000000


	//----- nvinfo : EIATTR_CBANK_PARAM_SIZE
	.align		4
.L_41:
        /*008c*/ 	.byte	0x03, 0x19
        /*008e*/ 	.short	0x0028


	//----- nvinfo : EIATTR_PARAM_CBANK
	.align		4
        /*0090*/ 	.byte	0x04, 0x0a
        /*0092*/ 	.short	(.L_43 - .L_42)
	.align		4
.L_42:
        /*0094*/ 	.word	index@(.nv.constant0._Z17mandelbrot_set_v3Pidddii)
        /*0098*/ 	.short	0x0380
        /*009a*/ 	.short	0x0028


	//----- nvinfo : EIATTR_SW_WAR
	.align		4
.L_43:
        /*009c*/ 	.byte	0x04, 0x36
        /*009e*/ 	.short	(.L_45 - .L_44)
.L_44:
        /*00a0*/ 	.word	0x00000008
.L_45:


//--------------------- .nv.info._Z17mandelbrot_set_v2Pidddii --------------------------
	.section	.nv.info._Z17mandelbrot_set_v2Pidddii,"",@"SHT_CUDA_INFO"
	.sectionflags	@""
	.align	4


	//----- nvinfo : EIATTR_CUDA_API_VERSION
	.align		4
        /*0000*/ 	.byte	0x04, 0x37
        /*0002*/ 	.short	(.L_47 - .L_46)
.L_46:
        /*0004*/ 	.word	0x00000082


	//----- nvinfo : EIATTR_KPARAM_INFO
	.align		4
.L_47:
        /*0008*/ 	.byte	0x04, 0x17
        /*000a*/ 	.short	(.L_49 - .L_48)
.L_48:
        /*000c*/ 	.word	0x00000000
        /*0010*/ 	.short	0x0005
        /*0012*/ 	.short	0x0024
        /*0014*/ 	.byte	0x00, 0xf0, 0x11, 0x00


	//----- nvinfo : EIATTR_KPARAM_INFO
	.align		4
.L_49:
        /*0018*/ 	.byte	0x04, 0x17
        /*001a*/ 	.short	(.L_51 - .L_50)
.L_50:
        /*001c*/ 	.word	0x00000000
        /*0020*/ 	.short	0x0004
        /*0022*/ 	.short	0x0020
        /*0024*/ 	.byte	0x00, 0xf0, 0x11, 0x00


	//----- nvinfo : EIATTR_KPARAM_INFO
	.align		4
.L_51:
        /*0028*/ 	.byte	0x04, 0x17
        /*002a*/ 	.short	(.L_53 - .L_52)
.L_52:
        /*002c*/ 	.word	0x00000000
        /*0030*/ 	.short	0x0003
        /*0032*/ 	.short	0x0018
        /*0034*/ 	.byte	0x00, 0xf0, 0x21, 0x00


	//----- nvinfo : EIATTR_KPARAM_INFO
	.align		4
.L_53:
        /*0038*/ 	.byte	0x04, 0x17
        /*003a*/ 	.short	(.L_55 - .L_54)
.L_54:
        /*003c*/ 	.word	0x00000000
        /*0040*/ 	.short	0x0002
        /*0042*/ 	.short	0x0010
        /*0044*/ 	.byte	0x00, 0xf0, 0x21, 0x00


	//----- nvinfo : EIATTR_KPARAM_INFO
	.align		4
.L_55:
        /*0048*/ 	.byte	0x04, 0x17
        /*004a*/ 	.short	(.L_57 - .L_56)
.L_56:
        /*004c*/ 	.word	0x00000000
        /*0050*/ 	.short	0x0001
        /*0052*/ 	.short	0x0008
        /*0054*/ 	.byte	0x00, 0xf0, 0x21, 0x00


	//----- nvinfo : EIATTR_KPARAM_INFO
	.align		4
.L_57:
        /*0058*/ 	.byte	0x04, 0x17
        /*005a*/ 	.short	(.L_59 - .L_58)
.L_58:
        /*005c*/ 	.word	0x00000000
        /*0060*/ 	.short	0x0000
        /*0062*/ 	.short	0x0000
        /*0064*/ 	.byte	0x00, 0xf5, 0x21, 0x00


	//----- nvinfo : EIATTR_SPARSE_MMA_MASK
	.align		4
.L_59:
        /*0068*/ 	.byte	0x03, 0x50
        /*006a*/ 	.short	0x0000


	//----- nvinfo : EIATTR_MAXREG_COUNT
	.align		4
        /*006c*/ 	.byte	0x03, 0x1b
        /*006e*/ 	.short	0x00ff


	//----- nvinfo : EIATTR_MERCURY_ISA_VERSION
	.align		4
        /*0070*/ 	.byte	0x03, 0x5f
        /*0072*/ 	.short	0x0101


	//----- nvinfo : EIATTR_VRC_CTA_INIT_COUNT
	.align		4
        /*0074*/ 	.byte	0x02, 0x4a
	.zero		1
	.zero		1


	//----- nvinfo : EIATTR_EXIT_INSTR_OFFSETS
	.align		4
        /*0078*/ 	.byte	0x04, 0x1c
        /*007a*/ 	.short	(.L_61 - .L_60)


	//   ....[0]....
.L_60:
        /*007c*/ 	.word	0x000000c0


	//   ....[1]....
        /*0080*/ 	.word	0x00000b90


	//   ....[2]....
        /*0084*/ 	.word	0x00000c10


	//----- nvinfo : EIATTR_CRS_STACK_SIZE
	.align		4
.L_61:
        /*0088*/ 	.byte	0x04, 0x1e
        /*008a*/ 	.short	(.L_63 - .L_62)
.L_62:
        /*008c*/ 	.word	0x00000000


	//----- nvinfo : EIATTR_CBANK_PARAM_SIZE
	.align		4
.L_63:
        /*0090*/ 	.byte	0x03, 0x19
        /*0092*/ 	.short	0x0028


	//----- nvinfo : EIATTR_PARAM_CBANK
	.align		4
        /*0094*/ 	.byte	0x04, 0x0a
        /*0096*/ 	.short	(.L_65 - .L_64)
	.align		4
.L_64:
        /*0098*/ 	.word	index@(.nv.constant0._Z17mandelbrot_set_v2Pidddii)
        /*009c*/ 	.short	0x0380
        /*009e*/ 	.short	0x0028


	//----- nvinfo : EIATTR_SW_WAR
	.align		4
.L_65:
        /*00a0*/ 	.byte	0x04, 0x36
        /*00a2*/ 	.short	(.L_67 - .L_66)
.L_66:
        /*00a4*/ 	.word	0x00000008
.L_67:


//--------------------- .nv.info._Z14mandelbrot_setPidddii --------------------------
	.section	.nv.info._Z14mandelbrot_setPidddii,"",@"SHT_CUDA_INFO"
	.sectionflags	@""
	.align	4


	//----- nvinfo : EIATTR_CUDA_API_VERSION
	.align		4
        /*0000*/ 	.byte	0x04, 0x37
        /*0002*/ 	.short	(.L_69 - .L_68)
.L_68:
        /*0004*/ 	.word	0x00000082


	//----- nvinfo : EIATTR_KPARAM_INFO
	.align		4
.L_69:
        /*0008*/ 	.byte	0x04, 0x17
        /*000a*/ 	.short	(.L_71 - .L_70)
.L_70:
        /*000c*/ 	.word	0x00000000
        /*0010*/ 	.short	0x0005
        /*0012*/ 	.short	0x0024
        /*0014*/ 	.byte	0x00, 0xf0, 0x11, 0x00


	//----- nvinfo : EIATTR_KPARAM_INFO
	.align		4
.L_71:
        /*0018*/ 	.byte	0x04, 0x17
        /*001a*/ 	.short	(.L_73 - .L_72)
.L_72:
        /*001c*/ 	.word	0x00000000
        /*0020*/ 	.short	0x0004
        /*0022*/ 	.short	0x0020
        /*0024*/ 	.byte	0x00, 0xf0, 0x11, 0x00


	//----- nvinfo : EIATTR_KPARAM_INFO
	.align		4
.L_73:
        /*0028*/ 	.byte	0x04, 0x17
        /*002a*/ 	.short	(.L_75 - .L_74)
.L_74:
        /*002c*/ 	.word	0x00000000
        /*0030*/ 	.short	0x0003
        /*0032*/ 	.short	0x0018
        /*0034*/ 	.byte	0x00, 0xf0, 0x21, 0x00


	//----- nvinfo : EIATTR_KPARAM_INFO
	.align		4
.L_75:
        /*0038*/ 	.byte	0x04, 0x17
        /*003a*/ 	.short	(.L_77 - .L_76)
.L_76:
        /*003c*/ 	.word	0x00000000
        /*0040*/ 	.short	0x0002
        /*0042*/ 	.short	0x0010
        /*0044*/ 	.byte	0x00, 0xf0, 0x21, 0x00


	//----- nvinfo : EIATTR_KPARAM_INFO
	.align		4
.L_77:
        /*0048*/ 	.byte	0x04, 0x17
        /*004a*/ 	.short	(.L_79 - .L_78)
.L_78:
        /*004c*/ 	.word	0x00000000
        /*0050*/ 	.short	0x0001
        /*0052*/ 	.short	0x0008
        /*0054*/ 	.byte	0x00, 0xf0, 0x21, 0x00


	//----- nvinfo : EIATTR_KPARAM_INFO
	.align		4
.L_79:
        /*0058*/ 	.byte	0x04, 0x17
        /*005a*/ 	.short	(.L_81 - .L_80)
.L_80:
        /*005c*/ 	.word	0x00000000
        /*0060*/ 	.short	0x0000
        /*0062*/ 	.short	0x0000
        /*0064*/ 	.byte	0x00, 0xf5, 0x21, 0x00


	//----- nvinfo : EIATTR_SPARSE_MMA_MASK
	.align		4
.L_81:
        /*0068*/ 	.byte	0x03, 0x50
        /*006a*/ 	.short	0x0000


	//----- nvinfo : EIATTR_MAXREG_COUNT
	.align		4
        /*006c*/ 	.byte	0x03, 0x1b
        /*006e*/ 	.short	0x00ff


	//----- nvinfo : EIATTR_MERCURY_ISA_VERSION
	.align		4
        /*0070*/ 	.byte	0x03, 0x5f
        /*0072*/ 	.short	0x0101


	//----- nvinfo : EIATTR_VRC_CTA_INIT_COUNT
	.align		4
        /*0074*/ 	.byte	0x02, 0x4a
	.zero		1
	.zero		1


	//----- nvinfo : EIATTR_EXIT_INSTR_OFFSETS
	.align		4
        /*0078*/ 	.byte	0x04, 0x1c
        /*007a*/ 	.short	(.L_83 - .L_82)


	//   ....[0]....
.L_82:
        /*007c*/ 	.word	0x000000c0


	//   ....[1]....
        /*0080*/ 	.word	0x00000690


	//----- nvinfo : EIATTR_CRS_STACK_SIZE
	.align		4
.L_83:
        /*0084*/ 	.byte	0x04, 0x1e
        /*0086*/ 	.short	(.L_85 - .L_84)
.L_84:
        /*0088*/ 	.word	0x00000000


	//----- nvinfo : EIATTR_CBANK_PARAM_SIZE
	.align		4
.L_85:
        /*008c*/ 	.byte	0x03, 0x19
        /*008e*/ 	.short	0x0028


	//----- nvinfo : EIATTR_PARAM_CBANK
	.align		4
        /*0090*/ 	.byte	0x04, 0x0a
        /*0092*/ 	.short	(.L_87 - .L_86)
	.align		4
.L_86:
        /*0094*/ 	.word	index@(.nv.constant0._Z14mandelbrot_setPidddii)
        /*0098*/ 	.short	0x0380
        /*009a*/ 	.short	0x0028


	//----- nvinfo : EIATTR_SW_WAR
	.align		4
.L_87:
        /*009c*/ 	.byte	0x04, 0x36
        /*009e*/ 	.short	(.L_89 - .L_88)
.L_88:
        /*00a0*/ 	.word	0x00000008
.L_89:


//--------------------- .nv.callgraph             --------------------------
	.section	.nv.callgraph,"",@"SHT_CUDA_CALLGRAPH"
	.align	4
	.sectionentsize	8
	.align		4
        /*0000*/ 	.word	0x00000000
	.align		4
        /*0004*/ 	.word	0xffffffff
	.align		4
        /*0008*/ 	.word	0x00000000
	.align		4
        /*000c*/ 	.word	0xfffffffe
	.align		4
        /*0010*/ 	.word	0x00000000
	.align		4
        /*0014*/ 	.word	0xfffffffd
	.align		4
        /*0018*/ 	.word	0x00000000
	.align		4
        /*001c*/ 	.word	0xfffffffc


//--------------------- .text._Z17mandelbrot_set_v3Pidddii --------------------------
	.section	.text._Z17mandelbrot_set_v3Pidddii,"ax",@progbits
	.align	128
        .global         _Z17mandelbrot_set_v3Pidddii
        .type           _Z17mandelbrot_set_v3Pidddii,@function
        .size           _Z17mandelbrot_set_v3Pidddii,(.L_x_51 - _Z17mandelbrot_set_v3Pidddii)
        .other          _Z17mandelbrot_set_v3Pidddii,@"STO_CUDA_ENTRY STV_DEFAULT"
_Z17mandelbrot_set_v3Pidddii:
.text._Z17mandelbrot_set_v3Pidddii:
[----:B------:R-:W-:Y:S01]  /*0000*/  LDC R1, c[0x0][0x37c] ;  /* 0x0000df00ff017b82 */ /* 0x000fe20000000800 */
[----:B------:R-:W0:Y:S01]  /*0010*/  S2R R0, SR_CTAID.X ;  /* 0x0000000000007919 */ /* 0x000e220000002500 */
[----:B------:R-:W0:Y:S01]  /*0020*/  LDCU UR5, c[0x0][0x360] ;  /* 0x00006c00ff0577ac */ /* 0x000e220008000800 */
[----:B------:R-:W0:Y:S01]  /*0030*/  S2R R3, SR_TID.X ;  /* 0x0000000000037919 */ /* 0x000e220000002100 */
[----:B------:R-:W1:Y:S01]  /*0040*/  LDCU UR4, c[0x0][0x3a0] ;  /* 0x00007400ff0477ac */ /* 0x000e620008000800 */
[----:B0-----:R-:W-:-:S05]  /*0050*/  IMAD R0, R0, UR5, R3 ;  /* 0x0000000500007c24 */ /* 0x001fca000f8e0203 */
[----:B-1----:R-:W-:-:S13]  /*0060*/  ISETP.GE.AND P0, PT, R0, UR4, PT ;  /* 0x0000000400007c0c */ /* 0x002fda000bf06270 */
[----:B------:R-:W-:Y:S05]  /*0070*/  @P0 EXIT ;  /* 0x000000000000094d */ /* 0x000fea0003800000 */
[----:B------:R-:W0:Y:S01]  /*0080*/  I2F.F64 R4, UR4 ;  /* 0x0000000400047d12 */ /* 0x000e220008201c00 */
[----:B------:R-:W-:Y:S01]  /*0090*/  IMAD.MOV.U32 R6, RZ, RZ, 0x1 ;  /* 0x00000001ff067424 */ /* 0x000fe200078e00ff */
[----:B------:R-:W-:Y:S01]  /*00a0*/  USHF.R.S32.HI UR4, URZ, 0x1, UR4 ;  /* 0x00000001ff047899 */ /* 0x000fe20008011404 */
[----:B------:R-:W-:Y:S05]  /*00b0*/  BSSY.RECONVERGENT B0, `(.L_x_0) ;  /* 0x000001a000007945 */ /* 0x000fea0003800200 */
[----:B------:R-:W-:-:S05]  /*00c0*/  VIADD R12, R0, -UR4 ;  /* 0x80000004000c7c36 */ /* 0x000fca0008000000 */
[----:B------:R-:W1:Y:S01]  /*00d0*/  LDCU.64 UR4, c[0x0][0x398] ;  /* 0x00007300ff0477ac */ /* 0x000e620008000a00 */
[----:B0-----:R-:W0:Y:S02]  /*00e0*/  MUFU.RCP64H R7, R5 ;  /* 0x0000000500077308 */ /* 0x001e240000001800 */
[----:B0-----:R-:W-:-:S08]  /*00f0*/  DFMA R2, -R4, R6, 1 ;  /* 0x3ff000000402742b */ /* 0x001fd00000000106 */
[----:B------:R-:W-:Y:S02]  /*0100*/  DFMA R8, R2, R2, R2 ;  /* 0x000000020208722b */ /* 0x000fe40000000002 */
[----:B------:R-:W1:Y:S06]  /*0110*/  I2F.F64 R2, R12 ;  /* 0x0000000c00027312 */ /* 0x000e6c0000201c00 */
[----:B------:R-:W-:-:S08]  /*0120*/  DFMA R8, R6, R8, R6 ;  /* 0x000000080608722b */ /* 0x000fd00000000006 */
[----:B------:R-:W-:Y:S02]  /*0130*/  DFMA R10, -R4, R8, 1 ;  /* 0x3ff00000040a742b */ /* 0x000fe40000000108 */
[----:B-1----:R-:W-:Y:S01]  /*0140*/  DMUL R6, R2, UR4 ;  /* 0x0000000402067c28 */ /* 0x002fe20008000000 */
[----:B------:R-:W0:Y:S05]  /*0150*/  S2UR UR5, SR_CTAID.Y ;  /* 0x00000000000579c3 */ /* 0x000e2a0000002600 */
[----:B------:R-:W-:-:S04]  /*0160*/  DFMA R10, R8, R10, R8 ;  /* 0x0000000a080a722b */ /* 0x000fc80000000008 */
[----:B------:R-:W-:-:S04]  /*0170*/  FSETP.GEU.AND P1, PT, |R7|, 6.5827683646048100446e-37, PT ;  /* 0x036000000700780b */ /* 0x000fc80003f2e200 */
[----:B------:R-:W-:-:S08]  /*0180*/  DMUL R2, R6, R10 ;  /* 0x0000000a06027228 */ /* 0x000fd00000000000 */
[----:B------:R-:W-:-:S08]  /*0190*/  DFMA R8, -R4, R2, R6 ;  /* 0x000000020408722b */ /* 0x000fd00000000106 */
[----:B------:R-:W-:-:S10]  /*01a0*/  DFMA R2, R10, R8, R2 ;  /* 0x000000080a02722b */ /* 0x000fd40000000002 */
[----:B------:R-:W-:-:S05]  /*01b0*/  FFMA R8, RZ, R5, R3 ;  /* 0x00000005ff087223 */ /* 0x000fca0000000003 */
[----:B------:R-:W-:-:S13]  /*01c0*/  FSETP.GT.AND P0, PT, |R8|, 1.469367938527859385e-39, PT ;  /* 0x001000000800780b */ /* 0x000fda0003f04200 */
[----:B0-----:R-:W-:Y:S05]  /*01d0*/  @P0 BRA P1, `(.L_x_1) ;  /* 0x00000000001c0947 */ /* 0x001fea0000800000 */
[----:B------:R-:W-:Y:S01]  /*01e0*/  IMAD.MOV.U32 R10, RZ, RZ, R6 ;  /* 0x000000ffff0a7224 */ /* 0x000fe200078e0006 */
[----:B------:R-:W-:Y:S01]  /*01f0*/  MOV R12, 0x230 ;  /* 0x00000230000c7802 */ /* 0x000fe20000000f00 */
[----:B------:R-:W-:Y:S02]  /*0200*/  IMAD.MOV.U32 R11, RZ, RZ, R7 ;  /* 0x000000ffff0b7224 */ /* 0x000fe400078e0007 */
[----:B------:R-:W-:-:S07]  /*0210*/  IMAD.MOV.U32 R9, RZ, RZ, R5 ;  /* 0x000000ffff097224 */ /* 0x000fce00078e0005 */
[----:B------:R-:W-:Y:S05]  /*0220*/  CALL.REL.NOINC `($__internal_0_$__cuda_sm20_div_rn_f64_full) ;  /* 0x0000000c00607944 */ /* 0x000fea0003c00000 */
[----:B------:R-:W-:Y:S01]  /*0230*/  MOV R2, R4 ;  /* 0x0000000400027202 */ /* 0x000fe20000000f00 */
[----:B------:R-:W-:-:S07]  /*0240*/  IMAD.MOV.U32 R3, RZ, RZ, R5 ;  /* 0x000000ffff037224 */ /* 0x000fce00078e0005 */
.L_x_1:
[----:B------:R-:W-:Y:S05]  /*0250*/  BSYNC.RECONVERGENT B0 ;  /* 0x0000000000007941 */ /* 0x000fea0003800200 */
.L_x_0:
[----:B------:R-:W0:Y:S01]  /*0260*/  LDCU UR4, c[0x0][0x3a4] ;  /* 0x00007480ff0477ac */ /* 0x000e220008000800 */
[----:B------:R-:W-:Y:S01]  /*0270*/  IMAD.MOV.U32 R8, RZ, RZ, 0x1 ;  /* 0x00000001ff087424 */ /* 0x000fe200078e00ff */
[----:B------:R-:W1:Y:S01]  /*0280*/  LDCU.64 UR6, c[0x0][0x398] ;  /* 0x00007300ff0677ac */ /* 0x000e620008000a00 */
[----:B0-----:R-:W0:Y:S01]  /*0290*/  I2F.F64 R6, UR4 ;  /* 0x0000000400067d12 */ /* 0x001e220008201c00 */
[----:B------:R-:W-:-:S04]  /*02a0*/  USHF.R.S32.HI UR4, URZ, 0x1, UR4 ;  /* 0x00000001ff047899 */ /* 0x000fc80008011404 */
[----:B------:R-:W-:-:S03]  /*02b0*/  UIADD3 UR4, UPT, UPT, -UR4, UR5, URZ ;  /* 0x0000000504047290 */ /* 0x000fc6000fffe1ff */
[----:B0-----:R-:W0:Y:S02]  /*02c0*/  MUFU.RCP64H R9, R7 ;  /* 0x0000000700097308 */ /* 0x001e240000001800 */
[----:B0-----:R-:W-:-:S08]  /*02d0*/  DFMA R4, -R6, R8, 1 ;  /* 0x3ff000000604742b */ /* 0x001fd00000000108 */
[----:B------:R-:W-:Y:S02]  /*02e0*/  DFMA R10, R4, R4, R4 ;  /* 0x00000004040a722b */ /* 0x000fe40000000004 */
[----:B------:R-:W1:Y:S06]  /*02f0*/  I2F.F64 R4, UR4 ;  /* 0x0000000400047d12 */ /* 0x000e6c0008201c00 */
[----:B------:R-:W-:-:S08]  /*0300*/  DFMA R10, R8, R10, R8 ;  /* 0x0000000a080a722b */ /* 0x000fd00000000008 */
[----:B------:R-:W-:Y:S02]  /*0310*/  DFMA R12, -R6, R10, 1 ;  /* 0x3ff00000060c742b */ /* 0x000fe4000000010a */
[----:B-1----:R-:W-:Y:S01]  /*0320*/  DMUL R8, R4, UR6 ;  /* 0x0000000604087c28 */ /* 0x002fe20008000000 */
[----:B------:R-:W0:Y:S05]  /*0330*/  LDCU.64 UR6, c[0x0][0x388] ;  /* 0x00007100ff0677ac */ /* 0x000e2a0008000a00 */
[----:B------:R-:W-:-:S04]  /*0340*/  DFMA R12, R10, R12, R10 ;  /* 0x0000000c0a0c722b */ /* 0x000fc8000000000a */
[----:B------:R-:W-:-:S04]  /*0350*/  FSETP.GEU.AND P1, PT, |R9|, 6.5827683646048100446e-37, PT ;  /* 0x036000000900780b */ /* 0x000fc80003f2e200 */
[----:B------:R-:W-:Y:S02]  /*0360*/  DMUL R4, R8, R12 ;  /* 0x0000000c08047228 */ /* 0x000fe40000000000 */
[----:B0-----:R-:W-:-:S06]  /*0370*/  DADD R2, R2, UR6 ;  /* 0x0000000602027e29 */ /* 0x001fcc0008000000 */
[----:B------:R-:W-:-:S08]  /*0380*/  DFMA R10, -R6, R4, R8 ;  /* 0x00000004060a722b */ /* 0x000fd00000000108 */
[----:B------:R-:W-:-:S10]  /*0390*/  DFMA R4, R12, R10, R4 ;  /* 0x0000000a0c04722b */ /* 0x000fd40000000004 */
[----:B------:R-:W-:-:S05]  /*03a0*/  FFMA R10, RZ, R7, R5 ;  /* 0x00000007ff0a7223 */ /* 0x000fca0000000005 */
[----:B------:R-:W-:-:S13]  /*03b0*/  FSETP.GT.AND P0, PT, |R10|, 1.469367938527859385e-39, PT ;  /* 0x001000000a00780b */ /* 0x000fda0003f04200 */
[----:B------:R-:W-:Y:S05]  /*03c0*/  @P0 BRA P1, `(.L_x_2) ;  /* 0x0000000000180947 */ /* 0x000fea0000800000 */
[----:B------:R-:W-:Y:S01]  /*03d0*/  IMAD.MOV.U32 R11, RZ, RZ, R9 ;  /* 0x000000ffff0b7224 */ /* 0x000fe200078e0009 */
[----:B------:R-:W-:Y:S01]  /*03e0*/  MOV R9, R7 ;  /* 0x0000000700097202 */ /* 0x000fe20000000f00 */
[----:B------:R-:W-:Y:S01]  /*03f0*/  IMAD.MOV.U32 R10, RZ, RZ, R8 ;  /* 0x000000ffff0a7224 */ /* 0x000fe200078e0008 */
[----:B------:R-:W-:Y:S01]  /*0400*/  MOV R12, 0x430 ;  /* 0x00000430000c7802 */ /* 0x000fe20000000f00 */
[----:B------:R-:W-:-:S07]  /*0410*/  IMAD.MOV.U32 R4, RZ, RZ, R6 ;  /* 0x000000ffff047224 */ /* 0x000fce00078e0006 */
[----:B------:R-:W-:Y:S05]  /*0420*/  CALL.REL.NOINC `($__internal_0_$__cuda_sm20_div_rn_f64_full) ;  /* 0x0000000800e07944 */ /* 0x000fea0003c00000 */
.L_x_2:
[----:B------:R-:W0:Y:S01]  /*0430*/  LDCU.64 UR6, c[0x0][0x390] ;  /* 0x00007200ff0677ac */ /* 0x000e220008000a00 */
[----:B------:R-:W-:Y:S01]  /*0440*/  BSSY.RECONVERGENT B0, `(.L_x_3) ;  /* 0x00000b0000007945 */ /* 0x000fe20003800200 */
[----:B------:R-:W-:Y:S01]  /*0450*/  IMAD.MOV.U32 R11, RZ, RZ, RZ ;  /* 0x000000ffff0b7224 */ /* 0x000fe200078e00ff */
[----:B0-----:R-:W-:Y:S01]  /*0460*/  DADD R4, R4, UR6 ;  /* 0x0000000604047e29 */ /* 0x001fe20008000000 */
[----:B------:R-:W0:Y:S07]  /*0470*/  LDCU.64 UR6, c[0x0][0x358] ;  /* 0x00006b00ff0677ac */ /* 0x000e2e0008000a00 */
[----:B------:R-:W-:-:S08]  /*0480*/  DMUL R6, R4, R4 ;  /* 0x0000000404067228 */ /* 0x000fd00000000000 */
[----:B------:R-:W-:-:S08]  /*0490*/  DFMA R8, R2, R2, R6 ;  /* 0x000000020208722b */ /* 0x000fd00000000006 */
[----:B------:R-:W-:-:S14]  /*04a0*/  DSETP.GT.AND P0, PT, R8, 4, PT ;  /* 0x401000000800742a */ /* 0x000fdc0003f04000 */
[----:B0-----:R-:W-:Y:S05]  /*04b0*/  @P0 BRA `(.L_x_4) ;  /* 0x0000000800a00947 */ /* 0x001fea0003800000 */
[C---:B------:R-:W-:Y:S02]  /*04c0*/  DADD R8, R2.reuse, R2 ;  /* 0x0000000002087229 */ /* 0x040fe40000000002 */
[----:B------:R-:W-:Y:S01]  /*04d0*/  DFMA R10, R2, R2, -R6 ;  /* 0x00000002020a722b */ /* 0x000fe20000000806 */
[----:B------:R-:W-:-:S05]  /*04e0*/  IMAD.MOV.U32 R6, RZ, RZ, RZ ;  /* 0x000000ffff067224 */ /* 0x000fca00078e00ff */
[----:B------:R-:W-:-:S11]  /*04f0*/  DFMA R8, R4, R8, R4 ;  /* 0x000000080408722b */ /* 0x000fd60000000004 */
.L_x_20:
[----:B------:R-:W-:Y:S02]  /*0500*/  DADD R10, R2, R10 ;  /* 0x00000000020a7229 */ /* 0x000fe4000000000a */
[----:B------:R-:W-:-:S06]  /*0510*/  DMUL R12, R8, R8 ;  /* 0x00000008080c7228 */ /* 0x000fcc0000000000 */
[C---:B------:R-:W-:Y:S02]  /*0520*/  DADD R14, R10.reuse, R10 ;  /* 0x000000000a0e7229 */ /* 0x040fe4000000000a */
[CCC-:B------:R-:W-:Y:S02]  /*0530*/  DFMA R16, R10.reuse, R10.reuse, R12.reuse ;  /* 0x0000000a0a10722b */ /* 0x1c0fe4000000000c */
[----:B------:R-:W-:-:S04]  /*0540*/  DFMA R10, R10, R10, -R12 ;  /* 0x0000000a0a0a722b */ /* 0x000fc8000000080c */
[----:B------:R-:W-:Y:S02]  /*0550*/  DFMA R14, R14, R8, R4 ;  /* 0x000000080e0e722b */ /* 0x000fe40000000004 */
[----:B------:R-:W-:-:S14]  /*0560*/  DSETP.GT.AND P0, PT, R16, 4, PT ;  /* 0x401000001000742a */ /* 0x000fdc0003f04000 */
[----:B------:R-:W-:Y:S05]  /*0570*/  @P0 BRA `(.L_x_5) ;  /* 0x00000008006c0947 */ /* 0x000fea0003800000 */
        /* <DEDUP_REMOVED lines=112> */
[----:B------:R-:W-:Y:S02]  /*0c80*/  VIADD R14, R6, 0x10 ;  /* 0x00000010060e7836 */ /* 0x000fe40000000000 */
[----:B------:R-:W-:-:S03]  /*0c90*/  IMAD.MOV.U32 R11, RZ, RZ, 0x800 ;  /* 0x00000800ff0b7424 */ /* 0x000fc600078e00ff */
[----:B------:R-:W-:-:S13]  /*0ca0*/  ISETP.NE.AND P0, PT, R14, 0x800, PT ;  /* 0x000008000e00780c */ /* 0x000fda0003f05270 */
[----:B------:R-:W-:Y:S05]  /*0cb0*/  @!P0 BRA `(.L_x_4) ;  /* 0x0000000000a08947 */ /* 0x000fea0003800000 */
[----:B------:R-:W-:Y:S02]  /*0cc0*/  DADD R6, R2, R8 ;  /* 0x0000000002067229 */ /* 0x000fe40000000008 */
[----:B------:R-:W-:-:S06]  /*0cd0*/  DMUL R10, R12, R12 ;  /* 0x0000000c0c0a7228 */ /* 0x000fcc0000000000 */
[C---:B------:R-:W-:Y:S02]  /*0ce0*/  DADD R8, R6.reuse, R6 ;  /* 0x0000000006087229 */ /* 0x040fe40000000006 */
[CCC-:B------:R-:W-:Y:S02]  /*0cf0*/  DFMA R16, R6.reuse, R6.reuse, R10.reuse ;  /* 0x000000060610722b */ /* 0x1c0fe4000000000a */
[----:B------:R-:W-:Y:S01]  /*0d00*/  DFMA R10, R6, R6, -R10 ;  /* 0x00000006060a722b */ /* 0x000fe2000000080a */
[----:B------:R-:W-:-:S03]  /*0d10*/  IMAD.MOV.U32 R6, RZ, RZ, R14 ;  /* 0x000000ffff067224 */ /* 0x000fc600078e000e */
[----:B------:R-:W-:Y:S02]  /*0d20*/  DFMA R8, R12, R8, R4 ;  /* 0x000000080c08722b */ /* 0x000fe40000000004 */
[----:B------:R-:W-:-:S14]  /*0d30*/  DSETP.GT.AND P0, PT, R16, 4, PT ;  /* 0x401000001000742a */ /* 0x000fdc0003f04000 */
[----:B------:R-:W-:Y:S05]  /*0d40*/  @!P0 BRA `(.L_x_20) ;  /* 0xfffffff400ec8947 */ /* 0x000fea000383ffff */
[----:B------:R-:W-:Y:S01]  /*0d50*/  MOV R11, R6 ;  /* 0x00000006000b7202 */ /* 0x000fe20000000f00 */
[----:B------:R-:W-:Y:S06]  /*0d60*/  BRA `(.L_x_4) ;  /* 0x0000000000747947 */ /* 0x000fec0003800000 */
.L_x_19:
[----:B------:R-:W-:Y:S01]  /*0d70*/  VIADD R11, R6, 0xf ;  /* 0x0000000f060b7836 */ /* 0x000fe20000000000 */
[----:B------:R-:W-:Y:S06]  /*0d80*/  BRA `(.L_x_4) ;  /* 0x00000000006c7947 */ /* 0x000fec0003800000 */
.L_x_18:
[----:B------:R-:W-:Y:S01]  /*0d90*/  VIADD R11, R6, 0xe ;  /* 0x0000000e060b7836 */ /* 0x000fe20000000000 */
[----:B------:R-:W-:Y:S06]  /*0da0*/  BRA `(.L_x_4) ;  /* 0x0000000000647947 */ /* 0x000fec0003800000 */
.L_x_17:
[----:B------:R-:W-:Y:S01]  /*0db0*/  VIADD R11, R6, 0xd ;  /* 0x0000000d060b7836 */ /* 0x000fe20000000000 */
[----:B------:R-:W-:Y:S06]  /*0dc0*/  BRA `(.L_x_4) ;  /* 0x00000000005c7947 */ /* 0x000fec0003800000 */
.L_x_16:
[----:B------:R-:W-:Y:S01]  /*0dd0*/  VIADD R11, R6, 0xc ;  /* 0x0000000c060b7836 */ /* 0x000fe20000000000 */
[----:B------:R-:W-:Y:S06]  /*0de0*/  BRA `(.L_x_4) ;  /* 0x0000000000547947 */ /* 0x000fec0003800000 */
.L_x_15:
[----:B------:R-:W-:Y:S01]  /*0df0*/  VIADD R11, R6, 0xb ;  /* 0x0000000b060b7836 */ /* 0x000fe20000000000 */
[----:B------:R-:W-:Y:S06]  /*0e00*/  BRA `(.L_x_4) ;  /* 0x00000000004c7947 */ /* 0x000fec0003800000 */
.L_x_14:
[----:B------:R-:W-:Y:S01]  /*0e10*/  IADD3 R11, PT, PT, R6, 0xa, RZ ;  /* 0x0000000a060b7810 */ /* 0x000fe20007ffe0ff */
[----:B------:R-:W-:Y:S06]  /*0e20*/  BRA `(.L_x_4) ;  /* 0x0000000000447947 */ /* 0x000fec0003800000 */
.L_x_13:
[----:B------:R-:W-:Y:S01]  /*0e30*/  VIADD R11, R6, 0x9 ;  /* 0x00000009060b7836 */ /* 0x000fe20000000000 */
[----:B------:R-:W-:Y:S06]  /*0e40*/  BRA `(.L_x_4) ;  /* 0x00000000003c7947 */ /* 0x000fec0003800000 */
.L_x_12:
[----:B------:R-:W-:Y:S01]  /*0e50*/  VIADD R11, R6, 0x8 ;  /* 0x00000008060b7836 */ /* 0x000fe20000000000 */
[----:B------:R-:W-:Y:S06]  /*0e60*/  BRA `(.L_x_4) ;  /* 0x0000000000347947 */ /* 0x000fec0003800000 */
.L_x_11:
[----:B------:R-:W-:Y:S01]  /*0e70*/  VIADD R11, R6, 0x7 ;  /* 0x00000007060b7836 */ /* 0x000fe20000000000 */
[----:B------:R-:W-:Y:S06]  /*0e80*/  BRA `(.L_x_4) ;  /* 0x00000000002c7947 */ /* 0x000fec0003800000 */
.L_x_10:
[----:B------:R-:W-:Y:S01]  /*0e90*/  VIADD R11, R6, 0x6 ;  /* 0x00000006060b7836 */ /* 0x000fe20000000000 */
[----:B------:R-:W-:Y:S06]  /*0ea0*/  BRA `(.L_x_4) ;  /* 0x0000000000247947 */ /* 0x000fec0003800000 */
.L_x_9:
[----:B------:R-:W-:Y:S01]  /*0eb0*/  VIADD R11, R6, 0x5 ;  /* 0x00000005060b7836 */ /* 0x000fe20000000000 */
[----:B------:R-:W-:Y:S06]  /*0ec0*/  BRA `(.L_x_4) ;  /* 0x00000000001c7947 */ /* 0x000fec0003800000 */
.L_x_8:
[----:B------:R-:W-:Y:S01]  /*0ed0*/  IADD3 R11, PT, PT, R6, 0x4, RZ ;  /* 0x00000004060b7810 */ /* 0x000fe20007ffe0ff */
[----:B------:R-:W-:Y:S06]  /*0ee0*/  BRA `(.L_x_4) ;  /* 0x0000000000147947 */ /* 0x000fec0003800000 */
.L_x_7:
[----:B------:R-:W-:Y:S01]  /*0ef0*/  VIADD R11, R6, 0x3 ;  /* 0x00000003060b7836 */ /* 0x000fe20000000000 */
[----:B------:R-:W-:Y:S06]  /*0f00*/  BRA `(.L_x_4) ;  /* 0x00000000000c7947 */ /* 0x000fec0003800000 */
.L_x_6:
[----:B------:R-:W-:Y:S01]  /*0f10*/  VIADD R11, R6, 0x2 ;  /* 0x00000002060b7836 */ /* 0x000fe20000000000 */
[----:B------:R-:W-:Y:S06]  /*0f20*/  BRA `(.L_x_4) ;  /* 0x0000000000047947 */ /* 0x000fec0003800000 */
.L_x_5:
[----:B------:R-:W-:-:S07]  /*0f30*/  VIADD R11, R6, 0x1 ;  /* 0x00000001060b7836 */ /* 0x000fce0000000000 */
.L_x_4:
[----:B------:R-:W-:Y:S05]  /*0f40*/  BSYNC.RECONVERGENT B0 ;  /* 0x0000000000007941 */ /* 0x000fea0003800200 */
.L_x_3:
[----:B------:R-:W0:Y:S08]  /*0f50*/  LDC R5, c[0x0][0x3a0] ;  /* 0x0000e800ff057b82 */ /* 0x000e300000000800 */
[----:B------:R-:W1:Y:S01]  /*0f60*/  LDC.64 R2, c[0x0][0x380] ;  /* 0x0000e000ff027b82 */ /* 0x000e620000000a00 */
[----:B0-----:R-:W-:-:S04]  /*0f70*/  IMAD R5, R5, UR5, R0 ;  /* 0x0000000505057c24 */ /* 0x001fc8000f8e0200 */
[----:B-1----:R-:W-:-:S05]  /*0f80*/  IMAD.WIDE R2, R5, 0x4, R2 ;  /* 0x0000000405027825 */ /* 0x002fca00078e0202 */
[----:B------:R-:W-:Y:S01]  /*0f90*/  STG.E desc[UR6][R2.64], R11 ;  /* 0x0000000b02007986 */ /* 0x000fe2000c101906 */
[----:B------:R-:W-:Y:S05]  /*0fa0*/  EXIT ;  /* 0x000000000000794d */ /* 0x000fea0003800000 */
        .weak           $__internal_0_$__cuda_sm20_div_rn_f64_full
        .type           $__internal_0_$__cuda_sm20_div_rn_f64_full,@function
        .size           $__internal_0_$__cuda_sm20_div_rn_f64_full,(.L_x_51 - $__internal_0_$__cuda_sm20_div_rn_f64_full)
$__internal_0_$__cuda_sm20_div_rn_f64_full:
[C---:B------:R-:W-:Y:S01]  /*0fb0*/  FSETP.GEU.AND P0, PT, |R9|.reuse, 1.469367938527859385e-39, PT ;  /* 0x001000000900780b */ /* 0x040fe20003f0e200 */
[--C-:B------:R-:W-:Y:S01]  /*0fc0*/  IMAD.MOV.U32 R8, RZ, RZ, R4.reuse ;  /* 0x000000ffff087224 */ /* 0x100fe200078e0004 */
[----:B------:R-:W-:Y:S01]  /*0fd0*/  LOP3.LUT R6, R9, 0x800fffff, RZ, 0xc0, !PT ;  /* 0x800fffff09067812 */ /* 0x000fe200078ec0ff */
[----:B------:R-:W-:Y:S01]  /*0fe0*/  BSSY.RECONVERGENT B1, `(.L_x_21) ;  /* 0x0000056000017945 */ /* 0x000fe20003800200 */
[C---:B------:R-:W-:Y:S02]  /*0ff0*/  FSETP.GEU.AND P2, PT, |R11|.reuse, 1.469367938527859385e-39, PT ;  /* 0x001000000b00780b */ /* 0x040fe40003f4e200 */
[----:B------:R-:W-:Y:S01]  /*1000*/  LOP3.LUT R7, R6, 0x3ff00000, RZ, 0xfc, !PT ;  /* 0x3ff0000006077812 */ /* 0x000fe200078efcff */
[----:B------:R-:W-:Y:S01]  /*1010*/  IMAD.MOV.U32 R6, RZ, RZ, R4 ;  /* 0x000000ffff067224 */ /* 0x000fe200078e0004 */
[----:B------:R-:W-:Y:S02]  /*1020*/  MOV R18, 0x1 ;  /* 0x0000000100127802 */ /* 0x000fe40000000f00 */
[----:B------:R-:W-:-:S02]  /*1030*/  LOP3.LUT R13, R11, 0x7ff00000, RZ, 0xc0, !PT ;  /* 0x7ff000000b0d7812 */ /* 0x000fc400078ec0ff */
[----:B------:R-:W-:Y:S01]  /*1040*/  LOP3.LUT R16, R9, 0x7ff00000, RZ, 0xc0, !PT ;  /* 0x7ff0000009107812 */ /* 0x000fe200078ec0ff */
[----:B------:R-:W-:-:S03]  /*1050*/  @!P0 DMUL R6, R8, 8.98846567431157953865e+307 ;  /* 0x7fe0000008068828 */ /* 0x000fc60000000000 */
[----:B------:R-:W-:Y:S01]  /*1060*/  ISETP.GE.U32.AND P1, PT, R13, R16, PT ;  /* 0x000000100d00720c */ /* 0x000fe20003f26070 */
[----:B------:R-:W-:Y:S01]  /*1070*/  @!P2 IMAD.MOV.U32 R20, RZ, RZ, RZ ;  /* 0x000000ffff14a224 */ /* 0x000fe200078e00ff */
[----:B------:R-:W-:Y:S01]  /*1080*/  @!P2 LOP3.LUT R14, R9, 0x7ff00000, RZ, 0xc0, !PT ;  /* 0x7ff00000090ea812 */ /* 0x000fe200078ec0ff */
[----:B------:R-:W0:Y:S03]  /*1090*/  MUFU.RCP64H R19, R7 ;  /* 0x0000000700137308 */ /* 0x000e260000001800 */
[----:B------:R-:W-:Y:S01]  /*10a0*/  @!P2 ISETP.GE.U32.AND P3, PT, R13, R14, PT ;  /* 0x0000000e0d00a20c */ /* 0x000fe20003f66070 */
[----:B------:R-:W-:-:S05]  /*10b0*/  IMAD.MOV.U32 R14, RZ, RZ, 0x1ca00000 ;  /* 0x1ca00000ff0e7424 */ /* 0x000fca00078e00ff */
[----:B------:R-:W-:-:S04]  /*10c0*/  @!P2 SEL R15, R14, 0x63400000, !P3 ;  /* 0x634000000e0fa807 */ /* 0x000fc80005800000 */
[----:B------:R-:W-:Y:S01]  /*10d0*/  @!P2 LOP3.LUT R15, R15, 0x80000000, R11, 0xf8, !PT ;  /* 0x800000000f0fa812 */ /* 0x000fe200078ef80b */
[----:B0-----:R-:W-:-:S03]  /*10e0*/  DFMA R4, R18, -R6, 1 ;  /* 0x3ff000001204742b */ /* 0x001fc60000000806 */
[----:B------:R-:W-:-:S05]  /*10f0*/  @!P2 LOP3.LUT R21, R15, 0x100000, RZ, 0xfc, !PT ;  /* 0x001000000f15a812 */ /* 0x000fca00078efcff */
[----:B------:R-:W-:-:S08]  /*1100*/  DFMA R4, R4, R4, R4 ;  /* 0x000000040404722b */ /* 0x000fd00000000004 */
[----:B------:R-:W-:Y:S01]  /*1110*/  DFMA R18, R18, R4, R18 ;  /* 0x000000041212722b */ /* 0x000fe20000000012 */
[----:B------:R-:W-:Y:S01]  /*1120*/  SEL R5, R14, 0x63400000, !P1 ;  /* 0x634000000e057807 */ /* 0x000fe20004800000 */
[----:B------:R-:W-:-:S03]  /*1130*/  IMAD.MOV.U32 R4, RZ, RZ, R10 ;  /* 0x000000ffff047224 */ /* 0x000fc600078e000a */
[----:B------:R-:W-:-:S03]  /*1140*/  LOP3.LUT R5, R5, 0x800fffff, R11, 0xf8, !PT ;  /* 0x800fffff05057812 */ /* 0x000fc600078ef80b */
[----:B------:R-:W-:-:S03]  /*1150*/  DFMA R22, R18, -R6, 1 ;  /* 0x3ff000001216742b */ /* 0x000fc60000000806 */
[----:B------:R-:W-:-:S05]  /*1160*/  @!P2 DFMA R4, R4, 2, -R20 ;  /* 0x400000000404a82b */ /* 0x000fca0000000814 */
[----:B------:R-:W-:Y:S01]  /*1170*/  DFMA R18, R18, R22, R18 ;  /* 0x000000161212722b */ /* 0x000fe20000000012 */
[----:B------:R-:W-:Y:S01]  /*1180*/  IMAD.MOV.U32 R23, RZ, RZ, R13 ;  /* 0x000000ffff177224 */ /* 0x000fe200078e000d */
[----:B------:R-:W-:Y:S02]  /*1190*/  MOV R22, R16 ;  /* 0x0000001000167202 */ /* 0x000fe40000000f00 */
[----:B------:R-:W-:Y:S02]  /*11a0*/  @!P0 LOP3.LUT R22, R7, 0x7ff00000, RZ, 0xc0, !PT ;  /* 0x7ff0000007168812 */ /* 0x000fe400078ec0ff */
[----:B------:R-:W-:Y:S02]  /*11b0*/  @!P2 LOP3.LUT R23, R5, 0x7ff00000, RZ, 0xc0, !PT ;  /* 0x7ff000000517a812 */ /* 0x000fe400078ec0ff */
[----:B------:R-:W-:Y:S01]  /*11c0*/  DMUL R20, R18, R4 ;  /* 0x0000000412147228 */ /* 0x000fe20000000000 */
[----:B------:R-:W-:Y:S02]  /*11d0*/  VIADD R24, R22, 0xffffffff ;  /* 0xffffffff16187836 */ /* 0x000fe40000000000 */
[----:B------:R-:W-:-:S05]  /*11e0*/  VIADD R15, R23, 0xffffffff ;  /* 0xffffffff170f7836 */ /* 0x000fca0000000000 */
[----:B------:R-:W-:Y:S01]  /*11f0*/  DFMA R16, R20, -R6, R4 ;  /* 0x800000061410722b */ /* 0x000fe20000000004 */
[----:B------:R-:W-:-:S04]  /*1200*/  ISETP.GT.U32.AND P0, PT, R15, 0x7feffffe, PT ;  /* 0x7feffffe0f00780c */ /* 0x000fc80003f04070 */
[----:B------:R-:W-:-:S03]  /*1210*/  ISETP.GT.U32.OR P0, PT, R24, 0x7feffffe, P0 ;  /* 0x7feffffe1800780c */ /* 0x000fc60000704470 */
[----:B------:R-:W-:-:S10]  /*1220*/  DFMA R16, R18, R16, R20 ;  /* 0x000000101210722b */ /* 0x000fd40000000014 */
[----:B------:R-:W-:Y:S05]  /*1230*/  @P0 BRA `(.L_x_22) ;  /* 0x00000000006c0947 */ /* 0x000fea0003800000 */
[----:B------:R-:W-:-:S04]  /*1240*/  LOP3.LUT R18, R9, 0x7ff00000, RZ, 0xc0, !PT ;  /* 0x7ff0000009127812 */ /* 0x000fc800078ec0ff */
[CC--:B------:R-:W-:Y:S02]  /*1250*/  VIADDMNMX R10, R13.reuse, -R18.reuse, 0xb9600000, !PT ;  /* 0xb96000000d0a7446 */ /* 0x0c0fe40007800912 */
[----:B------:R-:W-:Y:S02]  /*1260*/  ISETP.GE.U32.AND P0, PT, R13, R18, PT ;  /* 0x000000120d00720c */ /* 0x000fe40003f06070 */
[----:B------:R-:W-:Y:S02]  /*1270*/  VIMNMX R10, PT, PT, R10, 0x46a00000, PT ;  /* 0x46a000000a0a7848 */ /* 0x000fe40003fe0100 */
[----:B------:R-:W-:-:S05]  /*1280*/  SEL R13, R14, 0x63400000, !P0 ;  /* 0x634000000e0d7807 */ /* 0x000fca0004000000 */
[----:B------:R-:W-:Y:S01]  /*1290*/  IMAD.IADD R13, R10, 0x1, -R13 ;  /* 0x000000010a0d7824 */ /* 0x000fe200078e0a0d */
[----:B------:R-:W-:-:S03]  /*12a0*/  MOV R10, RZ ;  /* 0x000000ff000a7202 */ /* 0x000fc60000000f00 */
[----:B------:R-:W-:-:S06]  /*12b0*/  VIADD R11, R13, 0x7fe00000 ;  /* 0x7fe000000d0b7836 */ /* 0x000fcc0000000000 */
[----:B------:R-:W-:-:S10]  /*12c0*/  DMUL R14, R16, R10 ;  /* 0x0000000a100e7228 */ /* 0x000fd40000000000 */
[----:B------:R-:W-:-:S13]  /*12d0*/  FSETP.GTU.AND P0, PT, |R15|, 1.469367938527859385e-39, PT ;  /* 0x001000000f00780b */ /* 0x000fda0003f0c200 */
[----:B------:R-:W-:Y:S05]  /*12e0*/  @P0 BRA `(.L_x_23) ;  /* 0x0000000000940947 */ /* 0x000fea0003800000 */
[----:B------:R-:W-:Y:S01]  /*12f0*/  DFMA R4, R16, -R6, R4 ;  /* 0x800000061004722b */ /* 0x000fe20000000004 */
[----:B------:R-:W-:-:S09]  /*1300*/  IMAD.MOV.U32 R10, RZ, RZ, RZ ;  /* 0x000000ffff0a7224 */ /* 0x000fd200078e00ff */
[C---:B------:R-:W-:Y:S02]  /*1310*/  FSETP.NEU.AND P0, PT, R5.reuse, RZ, PT ;  /* 0x000000ff0500720b */ /* 0x040fe40003f0d000 */
[----:B------:R-:W-:-:S04]  /*1320*/  LOP3.LUT R9, R5, 0x80000000, R9, 0x48, !PT ;  /* 0x8000000005097812 */ /* 0x000fc800078e4809 */
[----:B------:R-:W-:-:S07]  /*1330*/  LOP3.LUT R11, R9, R11, RZ, 0xfc, !PT ;  /* 0x0000000b090b7212 */ /* 0x000fce00078efcff */
[----:B------:R-:W-:Y:S05]  /*1340*/  @!P0 BRA `(.L_x_23) ;  /* 0x00000000007c8947 */ /* 0x000fea0003800000 */
[----:B------:R-:W-:Y:S01]  /*1350*/  IMAD.MOV R5, RZ, RZ, -R13 ;  /* 0x000000ffff057224 */ /* 0x000fe200078e0a0d */
[----:B------:R-:W-:Y:S01]  /*1360*/  DMUL.RP R10, R16, R10 ;  /* 0x0000000a100a7228 */ /* 0x000fe20000008000 */
[----:B------:R-:W-:-:S06]  /*1370*/  IMAD.MOV.U32 R4, RZ, RZ, RZ ;  /* 0x000000ffff047224 */ /* 0x000fcc00078e00ff */
[----:B------:R-:W-:-:S03]  /*1380*/  DFMA R4, R14, -R4, R16 ;  /* 0x800000040e04722b */ /* 0x000fc60000000010 */
[----:B------:R-:W-:-:S03]  /*1390*/  LOP3.LUT R9, R11, R9, RZ, 0x3c, !PT ;  /* 0x000000090b097212 */ /* 0x000fc600078e3cff */
[----:B------:R-:W-:-:S04]  /*13a0*/  IADD3 R4, PT, PT, -R13, -0x43300000, RZ ;  /* 0xbcd000000d047810 */ /* 0x000fc80007ffe1ff */
[----:B------:R-:W-:-:S04]  /*13b0*/  FSETP.NEU.AND P0, PT, |R5|, R4, PT ;  /* 0x000000040500720b */ /* 0x000fc80003f0d200 */
[----:B------:R-:W-:Y:S02]  /*13c0*/  FSEL R14, R10, R14, !P0 ;  /* 0x0000000e0a0e7208 */ /* 0x000fe40004000000 */
[----:B------:R-:W-:Y:S01]  /*13d0*/  FSEL R15, R9, R15, !P0 ;  /* 0x0000000f090f7208 */ /* 0x000fe20004000000 */
[----:B------:R-:W-:Y:S06]  /*13e0*/  BRA `(.L_x_23) ;  /* 0x0000000000547947 */ /* 0x000fec0003800000 */
.L_x_22:
[----:B------:R-:W-:-:S14]  /*13f0*/  DSETP.NAN.AND P0, PT, R10, R10, PT ;  /* 0x0000000a0a00722a */ /* 0x000fdc0003f08000 */
[----:B------:R-:W-:Y:S05]  /*1400*/  @P0 BRA `(.L_x_24) ;  /* 0x0000000000440947 */ /* 0x000fea0003800000 */
[----:B------:R-:W-:-:S14]  /*1410*/  DSETP.NAN.AND P0, PT, R8, R8, PT ;  /* 0x000000080800722a */ /* 0x000fdc0003f08000 */
[----:B------:R-:W-:Y:S05]  /*1420*/  @P0 BRA `(.L_x_25) ;  /* 0x0000000000300947 */ /* 0x000fea0003800000 */
[----:B------:R-:W-:Y:S01]  /*1430*/  ISETP.NE.AND P0, PT, R23, R22, PT ;  /* 0x000000161700720c */ /* 0x000fe20003f05270 */
[----:B------:R-:W-:Y:S01]  /*1440*/  IMAD.MOV.U32 R14, RZ, RZ, 0x0 ;  /* 0x00000000ff0e7424 */ /* 0x000fe200078e00ff */
[----:B------:R-:W-:-:S11]  /*1450*/  MOV R15, 0xfff80000 ;  /* 0xfff80000000f7802 */ /* 0x000fd60000000f00 */
[----:B------:R-:W-:Y:S05]  /*1460*/  @!P0 BRA `(.L_x_23) ;  /* 0x0000000000348947 */ /* 0x000fea0003800000 */
[----:B------:R-:W-:Y:S02]  /*1470*/  ISETP.NE.AND P0, PT, R23, 0x7ff00000, PT ;  /* 0x7ff000001700780c */ /* 0x000fe40003f05270 */
[----:B------:R-:W-:Y:S02]  /*1480*/  LOP3.LUT R15, R11, 0x80000000, R9, 0x48, !PT ;  /* 0x800000000b0f7812 */ /* 0x000fe400078e4809 */
[----:B------:R-:W-:-:S13]  /*1490*/  ISETP.EQ.OR P0, PT, R22, RZ, !P0 ;  /* 0x000000ff1600720c */ /* 0x000fda0004702670 */
[----:B------:R-:W-:Y:S01]  /*14a0*/  @P0 LOP3.LUT R4, R15, 0x7ff00000, RZ, 0xfc, !PT ;  /* 0x7ff000000f040812 */ /* 0x000fe200078efcff */
[----:B------:R-:W-:Y:S02]  /*14b0*/  @!P0 IMAD.MOV.U32 R14, RZ, RZ, RZ ;  /* 0x000000ffff0e8224 */ /* 0x000fe400078e00ff */
[----:B------:R-:W-:Y:S02]  /*14c0*/  @P0 IMAD.MOV.U32 R14, RZ, RZ, RZ ;  /* 0x000000ffff0e0224 */ /* 0x000fe400078e00ff */
[----:B------:R-:W-:Y:S01]  /*14d0*/  @P0 IMAD.MOV.U32 R15, RZ, RZ, R4 ;  /* 0x000000ffff0f0224 */ /* 0x000fe200078e0004 */
[----:B------:R-:W-:Y:S06]  /*14e0*/  BRA `(.L_x_23) ;  /* 0x0000000000147947 */ /* 0x000fec0003800000 */
.L_x_25:
[----:B------:R-:W-:Y:S01]  /*14f0*/  LOP3.LUT R15, R9, 0x80000, RZ, 0xfc, !PT ;  /* 0x00080000090f7812 */ /* 0x000fe200078efcff */
[----:B------:R-:W-:Y:S01]  /*1500*/  IMAD.MOV.U32 R14, RZ, RZ, R8 ;  /* 0x000000ffff0e7224 */ /* 0x000fe200078e0008 */
[----:B------:R-:W-:Y:S06]  /*1510*/  BRA `(.L_x_23) ;  /* 0x0000000000087947 */ /* 0x000fec0003800000 */
.L_x_24:
[----:B------:R-:W-:Y:S02]  /*1520*/  LOP3.LUT R15, R11, 0x80000, RZ, 0xfc, !PT ;  /* 0x000800000b0f7812 */ /* 0x000fe400078efcff */
[----:B------:R-:W-:-:S07]  /*1530*/  MOV R14, R10 ;  /* 0x0000000a000e7202 */ /* 0x000fce0000000f00 */
.L_x_23:
[----:B------:R-:W-:Y:S05]  /*1540*/  BSYNC.RECONVERGENT B1 ;  /* 0x0000000000017941 */ /* 0x000fea0003800200 */
.L_x_21:
[----:B------:R-:W-:Y:S02]  /*1550*/  IMAD.MOV.U32 R13, RZ, RZ, 0x0 ;  /* 0x00000000ff0d7424 */ /* 0x000fe400078e00ff */
[----:B------:R-:W-:Y:S02]  /*1560*/  IMAD.MOV.U32 R4, RZ, RZ, R14 ;  /* 0x000000ffff047224 */ /* 0x000fe400078e000e */
[----:B------:R-:W-:Y:S01]  /*1570*/  IMAD.MOV.U32 R5, RZ, RZ, R15 ;  /* 0x000000ffff057224 */ /* 0x000fe200078e000f */
[----:B------:R-:W-:Y:S06]  /*1580*/  RET.REL.NODEC R12 `(_Z17mandelbrot_set_v3Pidddii) ;  /* 0xffffffe80c9c7950 */ /* 0x000fec0003c3ffff */
.L_x_26:
[----:B------:R-:W-:-:S00]  /*1590*/  BRA `(.L_x_26) ;  /* 0xfffffffc00fc7947 */ /* 0x000fc0000383ffff */
[----:B------:R-:W-:-:S00]  /*15a0*/  NOP ;  /* 0x0000000000007918 */ /* 0x000fc00000000000 */
        /* <DEDUP_REMOVED lines=13> */
.L_x_51:


//--------------------- .text._Z17mandelbrot_set_v2Pidddii --------------------------
	.section	.text._Z17mandelbrot_set_v2Pidddii,"ax",@progbits
	.align	128
        .global         _Z17mandelbrot_set_v2Pidddii
        .type           _Z17mandelbrot_set_v2Pidddii,@function
        .size           _Z17mandelbrot_set_v2Pidddii,(.L_x_52 - _Z17mandelbrot_set_v2Pidddii)
        .other          _Z17mandelbrot_set_v2Pidddii,@"STO_CUDA_ENTRY STV_DEFAULT"
_Z17mandelbrot_set_v2Pidddii:
.text._Z17mandelbrot_set_v2Pidddii:
[----:B------:R-:W-:Y:S01]  /*0000*/  LDC R1, c[0x0][0x37c] ;  /* 0x0000df00ff017b82 */ /* 0x000fe20000000800 */
[----:B------:R-:W0:Y:S01]  /*0010*/  S2R R0, SR_CTAID.Y ;  /* 0x0000000000007919 */ /* 0x000e220000002600 */
[----:B------:R-:W1:Y:S01]  /*0020*/  LDCU UR6, c[0x0][0x360] ;  /* 0x00006c00ff0677ac */ /* 0x000e620008000800 */
[----:B------:R-:W0:Y:S01]  /*0030*/  S2R R3, SR_TID.Y ;  /* 0x0000000000037919 */ /* 0x000e220000002200 */
[----:B------:R-:W0:Y:S01]  /*0040*/  LDCU UR7, c[0x0][0x364] ;  /* 0x00006c80ff0777ac */ /* 0x000e220008000800 */
[----:B------:R-:W1:Y:S01]  /*0050*/  S2R R15, SR_CTAID.X ;  /* 0x00000000000f7919 */ /* 0x000e620000002500 */
[----:B------:R-:W2:Y:S01]  /*0060*/  LDCU.64 UR4, c[0x0][0x3a0] ;  /* 0x00007400ff0477ac */ /* 0x000ea20008000a00 */
[----:B------:R-:W1:Y:S01]  /*0070*/  S2R R2, SR_TID.X ;  /* 0x0000000000027919 */ /* 0x000e620000002100 */
[----:B0-----:R-:W-:-:S05]  /*0080*/  IMAD R0, R0, UR7, R3 ;  /* 0x0000000700007c24 */ /* 0x001fca000f8e0203 */
[----:B--2---:R-:W-:Y:S01]  /*0090*/  ISETP.GE.AND P0, PT, R0, UR5, PT ;  /* 0x0000000500007c0c */ /* 0x004fe2000bf06270 */
[----:B-1----:R-:W-:-:S05]  /*00a0*/  IMAD R15, R15, UR6, R2 ;  /* 0x000000060f0f7c24 */ /* 0x002fca000f8e0202 */
[----:B------:R-:W-:-:S13]  /*00b0*/  ISETP.GE.OR P0, PT, R15, UR4, P0 ;  /* 0x000000040f007c0c */ /* 0x000fda0008706670 */
        /* <DEDUP_REMOVED lines=13> */
[----:B-1----:R-:W-:-:S06]  /*0190*/  DMUL R4, R2, UR4 ;  /* 0x0000000402047c28 */ /* 0x002fcc0008000000 */
[----:B------:R-:W-:-:S04]  /*01a0*/  DFMA R10, R8, R10, R8 ;  /* 0x0000000a080a722b */ /* 0x000fc80000000008 */
[----:B------:R-:W-:-:S04]  /*01b0*/  FSETP.GEU.AND P1, PT, |R5|, 6.5827683646048100446e-37, PT ;  /* 0x036000000500780b */ /* 0x000fc80003f2e200 */
[----:B------:R-:W-:-:S08]  /*01c0*/  DMUL R2, R4, R10 ;  /* 0x0000000a04027228 */ /* 0x000fd00000000000 */
[----:B------:R-:W-:-:S08]  /*01d0*/  DFMA R8, -R6, R2, R4 ;  /* 0x000000020608722b */ /* 0x000fd00000000104 */
[----:B------:R-:W-:-:S10]  /*01e0*/  DFMA R2, R10, R8, R2 ;  /* 0x000000080a02722b */ /* 0x000fd40000000002 */
[----:B------:R-:W-:-:S05]  /*01f0*/  FFMA R8, RZ, R7, R3 ;  /* 0x00000007ff087223 */ /* 0x000fca0000000003 */
[----:B------:R-:W-:-:S13]  /*0200*/  FSETP.GT.AND P0, PT, |R8|, 1.469367938527859385e-39, PT ;  /* 0x001000000800780b */ /* 0x000fda0003f04200 */
[----:B------:R-:W-:Y:S05]  /*0210*/  @P0 BRA P1, `(.L_x_28) ;  /* 0x0000000000200947 */ /* 0x000fea0000800000 */
[----:B------:R-:W-:Y:S01]  /*0220*/  IMAD.MOV.U32 R10, RZ, RZ, R4 ;  /* 0x000000ffff0a7224 */ /* 0x000fe200078e0004 */
[----:B------:R-:W-:Y:S01]  /*0230*/  MOV R18, 0x280 ;  /* 0x0000028000127802 */ /* 0x000fe20000000f00 */
[----:B------:R-:W-:Y:S02]  /*0240*/  IMAD.MOV.U32 R11, RZ, RZ, R5 ;  /* 0x000000ffff0b7224 */ /* 0x000fe400078e0005 */
[----:B------:R-:W-:Y:S02]  /*0250*/  IMAD.MOV.U32 R8, RZ, RZ, R6 ;  /* 0x000000ffff087224 */ /* 0x000fe400078e0006 */
[----:B------:R-:W-:-:S07]  /*0260*/  IMAD.MOV.U32 R9, RZ, RZ, R7 ;  /* 0x000000ffff097224 */ /* 0x000fce00078e0007 */
[----:B------:R-:W-:Y:S05]  /*0270*/  CALL.REL.NOINC `($__internal_1_$__cuda_sm20_div_rn_f64_full) ;  /* 0x0000000800687944 */ /* 0x000fea0003c00000 */
[----:B------:R-:W-:Y:S02]  /*0280*/  IMAD.MOV.U32 R2, RZ, RZ, R4 ;  /* 0x000000ffff027224 */ /* 0x000fe400078e0004 */
[----:B------:R-:W-:-:S07]  /*0290*/  IMAD.MOV.U32 R3, RZ, RZ, R5 ;  /* 0x000000ffff037224 */ /* 0x000fce00078e0005 */
.L_x_28:
[----:B------:R-:W-:Y:S05]  /*02a0*/  BSYNC.RECONVERGENT B0 ;  /* 0x0000000000007941 */ /* 0x000fea0003800200 */
.L_x_27:
[----:B------:R-:W0:Y:S01]  /*02b0*/  MUFU.RCP64H R9, R7 ;  /* 0x0000000700097308 */ /* 0x000e220000001800 */
[----:B------:R-:W1:Y:S01]  /*02c0*/  LDCU UR4, c[0x0][0x3a4] ;  /* 0x00007480ff0477ac */ /* 0x000e620008000800 */
[----:B------:R-:W-:Y:S01]  /*02d0*/  IMAD.MOV.U32 R8, RZ, RZ, 0x1 ;  /* 0x00000001ff087424 */ /* 0x000fe200078e00ff */
[----:B------:R-:W-:Y:S01]  /*02e0*/  BSSY.RECONVERGENT B0, `(.L_x_29) ;  /* 0x000001b000007945 */ /* 0x000fe20003800200 */
[----:B------:R-:W2:Y:S04]  /*02f0*/  LDCU.64 UR6, c[0x0][0x388] ;  /* 0x00007100ff0677ac */ /* 0x000ea80008000a00 */
[----:B0-----:R-:W-:Y:S01]  /*0300*/  DFMA R4, -R6, R8, 1 ;  /* 0x3ff000000604742b */ /* 0x001fe20000000108 */
[----:B-1----:R-:W-:Y:S01]  /*0310*/  USHF.R.U32.HI UR4, URZ, 0x1, UR4 ;  /* 0x00000001ff047899 */ /* 0x002fe20008011604 */
[----:B--2---:R-:W-:-:S06]  /*0320*/  DADD R2, R2, UR6 ;  /* 0x0000000602027e29 */ /* 0x004fcc0008000000 */
[----:B------:R-:W-:Y:S01]  /*0330*/  DFMA R10, R4, R4, R4 ;  /* 0x00000004040a722b */ /* 0x000fe20000000004 */
[----:B------:R-:W-:-:S03]  /*0340*/  VIADD R14, R0, -UR4 ;  /* 0x80000004000e7c36 */ /* 0x000fc60008000000 */
[----:B------:R-:W0:Y:S01]  /*0350*/  LDCU.64 UR4, c[0x0][0x398] ;  /* 0x00007300ff0477ac */ /* 0x000e220008000a00 */
[----:B------:R-:W0:Y:S03]  /*0360*/  I2F.F64 R4, R14 ;  /* 0x0000000e00047312 */ /* 0x000e260000201c00 */
[----:B------:R-:W-:-:S08]  /*0370*/  DFMA R10, R8, R10, R8 ;  /* 0x0000000a080a722b */ /* 0x000fd00000000008 */
[----:B------:R-:W-:Y:S02]  /*0380*/  DFMA R12, -R6, R10, 1 ;  /* 0x3ff00000060c742b */ /* 0x000fe4000000010a */
[----:B0-----:R-:W-:Y:S01]  /*0390*/  DMUL R8, R4, UR4 ;  /* 0x0000000404087c28 */ /* 0x001fe20008000000 */
[----:B------:R-:W0:Y:S05]  /*03a0*/  LDCU.64 UR4, c[0x0][0x358] ;  /* 0x00006b00ff0477ac */ /* 0x000e2a0008000a00 */
[----:B------:R-:W-:-:S08]  /*03b0*/  DFMA R12, R10, R12, R10 ;  /* 0x0000000c0a0c722b */ /* 0x000fd0000000000a */
[----:B------:R-:W-:Y:S01]  /*03c0*/  DMUL R4, R12, R8 ;  /* 0x000000080c047228 */ /* 0x000fe20000000000 */
[----:B------:R-:W-:-:S07]  /*03d0*/  FSETP.GEU.AND P1, PT, |R9|, 6.5827683646048100446e-37, PT ;  /* 0x036000000900780b */ /* 0x000fce0003f2e200 */
        /* <DEDUP_REMOVED lines=8> */
[----:B------:R-:W-:Y:S02]  /*0460*/  IMAD.MOV.U32 R8, RZ, RZ, R6 ;  /* 0x000000ffff087224 */ /* 0x000fe400078e0006 */
[----:B------:R-:W-:-:S07]  /*0470*/  IMAD.MOV.U32 R9, RZ, RZ, R7 ;  /* 0x000000ffff097224 */ /* 0x000fce00078e0007 */
[----:B------:R-:W-:Y:S05]  /*0480*/  CALL.REL.NOINC `($__internal_1_$__cuda_sm20_div_rn_f64_full) ;  /* 0x0000000400e47944 */ /* 0x000fea0003c00000 */
.L_x_30:
[----:B------:R-:W-:Y:S05]  /*0490*/  BSYNC.RECONVERGENT B0 ;  /* 0x0000000000007941 */ /* 0x000fea0003800200 */
.L_x_29:
[----:B------:R-:W0:Y:S01]  /*04a0*/  LDC.64 R6, c[0x0][0x380] ;  /* 0x0000e000ff067b82 */ /* 0x000e220000000a00 */
[----:B------:R-:W1:Y:S01]  /*04b0*/  LDCU UR8, c[0x0][0x3a0] ;  /* 0x00007400ff0877ac */ /* 0x000e620008000800 */
[----:B------:R-:W-:Y:S01]  /*04c0*/  IMAD.MOV.U32 R9, RZ, RZ, RZ ;  /* 0x000000ffff097224 */ /* 0x000fe200078e00ff */
[----:B------:R-:W-:Y:S01]  /*04d0*/  MOV R12, R2 ;  /* 0x00000002000c7202 */ /* 0x000fe20000000f00 */
[----:B------:R-:W-:Y:S01]  /*04e0*/  IMAD.MOV.U32 R13, RZ, RZ, R3 ;  /* 0x000000ffff0d7224 */ /* 0x000fe200078e0003 */
[----:B------:R-:W2:Y:S01]  /*04f0*/  LDCU.64 UR6, c[0x0][0x390] ;  /* 0x00007200ff0677ac */ /* 0x000ea20008000a00 */
[----:B-1----:R-:W-:Y:S01]  /*0500*/  IMAD R15, R0, UR8, R15 ;  /* 0x00000008000f7c24 */ /* 0x002fe2000f8e020f */
[----:B--2---:R-:W-:-:S03]  /*0510*/  DADD R4, R4, UR6 ;  /* 0x0000000604047e29 */ /* 0x004fc60008000000 */
[----:B0-----:R-:W-:-:S05]  /*0520*/  IMAD.WIDE R6, R15, 0x4, R6 ;  /* 0x000000040f067825 */ /* 0x001fca00078e0206 */
[----:B------:R0:W-:Y:S02]  /*0530*/  STG.E desc[UR4][R6.64], RZ ;  /* 0x000000ff06007986 */ /* 0x0001e4000c101904 */
[----:B------:R-:W-:Y:S02]  /*0540*/  IMAD.MOV.U32 R10, RZ, RZ, R4 ;  /* 0x000000ffff0a7224 */ /* 0x000fe400078e0004 */
[----:B------:R-:W-:-:S07]  /*0550*/  IMAD.MOV.U32 R11, RZ, RZ, R5 ;  /* 0x000000ffff0b7224 */ /* 0x000fce00078e0005 */
.L_x_31:
[----:B------:R-:W-:Y:S02]  /*0560*/  DMUL R14, R10, R10 ;  /* 0x0000000a0a0e7228 */ /* 0x000fe40000000000 */
[----:B------:R-:W-:-:S06]  /*0570*/  DADD R16, R12, R12 ;  /* 0x000000000c107229 */ /* 0x000fcc000000000c */
[----:B------:R-:W-:Y:S02]  /*0580*/  DFMA R14, R12, R12, -R14 ;  /* 0x0000000c0c0e722b */ /* 0x000fe4000000080e */
[----:B------:R-:W-:-:S06]  /*0590*/  DFMA R16, R16, R10, R4 ;  /* 0x0000000a1010722b */ /* 0x000fcc0000000004 */
[----:B------:R-:W-:Y:S02]  /*05a0*/  DADD R14, R2, R14 ;  /* 0x00000000020e7229 */ /* 0x000fe4000000000e */
[----:B------:R-:W-:-:S06]  /*05b0*/  DMUL R10, R16, R16 ;  /* 0x00000010100a7228 */ /* 0x000fcc0000000000 */
[C---:B------:R-:W-:Y:S02]  /*05c0*/  DADD R12, R14.reuse, R14 ;  /* 0x000000000e0c7229 */ /* 0x040fe4000000000e */
[----:B------:R-:W-:-:S06]  /*05d0*/  DFMA R10, R14, R14, -R10 ;  /* 0x0000000e0e0a722b */ /* 0x000fcc000000080a */
[----:B------:R-:W-:Y:S02]  /*05e0*/  DFMA R12, R16, R12, R4 ;  /* 0x0000000c100c722b */ /* 0x000fe40000000004 */
[----:B------:R-:W-:-:S06]  /*05f0*/  DADD R10, R2, R10 ;  /* 0x00000000020a7229 */ /* 0x000fcc000000000a */
        /* <DEDUP_REMOVED lines=85> */
[----:B------:R-:W-:-:S08]  /*0b50*/  DMUL R10, R16, R16 ;  /* 0x00000010100a7228 */ /* 0x000fd00000000000 */
[----:B------:R-:W-:-:S08]  /*0b60*/  DFMA R12, R14, R14, R10 ;  /* 0x0000000e0e0c722b */ /* 0x000fd0000000000a */
[----:B------:R-:W-:Y:S02]  /*0b70*/  DSETP.GEU.AND P0, PT, R12, 4, PT ;  /* 0x401000000c00742a */ /* 0x000fe40003f0e000 */
[----:B------:R-:W-:-:S12]  /*0b80*/  DADD R12, R14, R14 ;  /* 0x000000000e0c7229 */ /* 0x000fd8000000000e */
[----:B------:R-:W-:Y:S05]  /*0b90*/  @P0 EXIT ;  /* 0x000000000000094d */ /* 0x000fea0003800000 */
[----:B------:R1:W-:Y:S01]  /*0ba0*/  STG.E desc[UR4][R6.64], R9 ;  /* 0x0000000906007986 */ /* 0x0003e2000c101904 */
[----:B------:R-:W-:Y:S02]  /*0bb0*/  DFMA R14, R14, R14, -R10 ;  /* 0x0000000e0e0e722b */ /* 0x000fe4000000080a */
[----:B------:R-:W-:-:S06]  /*0bc0*/  DFMA R10, R16, R12, R4 ;  /* 0x0000000c100a722b */ /* 0x000fcc0000000004 */
[----:B------:R-:W-:Y:S01]  /*0bd0*/  DADD R12, R2, R14 ;  /* 0x00000000020c7229 */ /* 0x000fe2000000000e */
[----:B-1----:R-:W-:-:S05]  /*0be0*/  VIADD R9, R9, 0x1 ;  /* 0x0000000109097836 */ /* 0x002fca0000000000 */
[----:B------:R-:W-:-:S13]  /*0bf0*/  ISETP.NE.AND P0, PT, R9, 0x64, PT ;  /* 0x000000640900780c */ /* 0x000fda0003f05270 */
[----:B------:R-:W-:Y:S05]  /*0c00*/  @P0 BRA `(.L_x_31) ;  /* 0xfffffff800540947 */ /* 0x000fea000383ffff */
[----:B------:R-:W-:Y:S05]  /*0c10*/  EXIT ;  /* 0x000000000000794d */ /* 0x000fea0003800000 */
        .weak           $__internal_1_$__cuda_sm20_div_rn_f64_full
        .type           $__internal_1_$__cuda_sm20_div_rn_f64_full,@function
        .size           $__internal_1_$__cuda_sm20_div_rn_f64_full,(.L_x_52 - $__internal_1_$__cuda_sm20_div_rn_f64_full)
$__internal_1_$__cuda_sm20_div_rn_f64_full:
[C---:B------:R-:W-:Y:S01]  /*0c20*/  FSETP.GEU.AND P0, PT, |R9|.reuse, 1.469367938527859385e-39, PT ;  /* 0x001000000900780b */ /* 0x040fe20003f0e200 */
[----:B------:R-:W-:Y:S01]  /*0c30*/  IMAD.MOV.U32 R20, RZ, RZ, 0x1 ;  /* 0x00000001ff147424 */ /* 0x000fe200078e00ff */
[----:B------:R-:W-:Y:S01]  /*0c40*/  LOP3.LUT R4, R9, 0x800fffff, RZ, 0xc0, !PT ;  /* 0x800fffff09047812 */ /* 0x000fe200078ec0ff */
[----:B------:R-:W-:Y:S01]  /*0c50*/  IMAD.MOV.U32 R14, RZ, RZ, 0x1ca00000 ;  /* 0x1ca00000ff0e7424 */ /* 0x000fe200078e00ff */
[C---:B------:R-:W-:Y:S01]  /*0c60*/  FSETP.GEU.AND P2, PT, |R11|.reuse, 1.469367938527859385e-39, PT ;  /* 0x001000000b00780b */ /* 0x040fe20003f4e200 */
[----:B------:R-:W-:Y:S01]  /*0c70*/  BSSY.RECONVERGENT B1, `(.L_x_32) ;  /* 0x0000053000017945 */ /* 0x000fe20003800200 */
[----:B------:R-:W-:Y:S01]  /*0c80*/  LOP3.LUT R5, R4, 0x3ff00000, RZ, 0xfc, !PT ;  /* 0x3ff0000004057812 */ /* 0x000fe200078efcff */
[----:B------:R-:W-:Y:S01]  /*0c90*/  IMAD.MOV.U32 R4, RZ, RZ, R8 ;  /* 0x000000ffff047224 */ /* 0x000fe200078e0008 */
[----:B------:R-:W-:Y:S02]  /*0ca0*/  LOP3.LUT R16, R11, 0x7ff00000, RZ, 0xc0, !PT ;  /* 0x7ff000000b107812 */ /* 0x000fe400078ec0ff */
[----:B------:R-:W-:-:S03]  /*0cb0*/  LOP3.LUT R17, R9, 0x7ff00000, RZ, 0xc0, !PT ;  /* 0x7ff0000009117812 */ /* 0x000fc600078ec0ff */
[----:B------:R-:W-:Y:S01]  /*0cc0*/  @!P0 DMUL R4, R8, 8.98846567431157953865e+307 ;  /* 0x7fe0000008048828 */ /* 0x000fe20000000000 */
[CC--:B------:R-:W-:Y:S02]  /*0cd0*/  ISETP.GE.U32.AND P1, PT, R16.reuse, R17.reuse, PT ;  /* 0x000000111000720c */ /* 0x0c0fe40003f26070 */
[----:B------:R-:W-:Y:S01]  /*0ce0*/  MOV R26, R17 ;  /* 0x00000011001a7202 */ /* 0x000fe20000000f00 */
[----:B------:R-:W-:Y:S01]  /*0cf0*/  @!P2 IMAD.MOV.U32 R24, RZ, RZ, RZ ;  /* 0x000000ffff18a224 */ /* 0x000fe200078e00ff */
[----:B------:R-:W-:Y:S01]  /*0d00*/  @!P2 LOP3.LUT R19, R9, 0x7ff00000, RZ, 0xc0, !PT ;  /* 0x7ff000000913a812 */ /* 0x000fe200078ec0ff */
[----:B------:R-:W0:Y:S03]  /*0d10*/  MUFU.RCP64H R21, R5 ;  /* 0x0000000500157308 */ /* 0x000e260000001800 */
[----:B------:R-:W-:Y:S02]  /*0d20*/  @!P2 ISETP.GE.U32.AND P3, PT, R16, R19, PT ;  /* 0x000000131000a20c */ /* 0x000fe40003f66070 */
[----:B------:R-:W-:-:S02]  /*0d30*/  @!P0 LOP3.LUT R26, R5, 0x7ff00000, RZ, 0xc0, !PT ;  /* 0x7ff00000051a8812 */ /* 0x000fc400078ec0ff */
[----:B------:R-:W-:-:S03]  /*0d40*/  @!P2 SEL R19, R14, 0x63400000, !P3 ;  /* 0x634000000e13a807 */ /* 0x000fc60005800000 */
[----:B------:R-:W-:Y:S01]  /*0d50*/  VIADD R27, R26, 0xffffffff ;  /* 0xffffffff1a1b7836 */ /* 0x000fe20000000000 */
[----:B------:R-:W-:-:S04]  /*0d60*/  @!P2 LOP3.LUT R19, R19, 0x80000000, R11, 0xf8, !PT ;  /* 0x800000001313a812 */ /* 0x000fc800078ef80b */
[----:B------:R-:W-:Y:S01]  /*0d70*/  @!P2 LOP3.LUT R25, R19, 0x100000, RZ, 0xfc, !PT ;  /* 0x001000001319a812 */ /* 0x000fe200078efcff */
[----:B------:R-:W-:Y:S01]  /*0d80*/  IMAD.MOV.U32 R19, RZ, RZ, R16 ;  /* 0x000000ffff137224 */ /* 0x000fe200078e0010 */
[----:B0-----:R-:W-:-:S08]  /*0d90*/  DFMA R12, R20, -R4, 1 ;  /* 0x3ff00000140c742b */ /* 0x001fd00000000804 */
[----:B------:R-:W-:-:S08]  /*0da0*/  DFMA R12, R12, R12, R12 ;  /* 0x0000000c0c0c722b */ /* 0x000fd0000000000c */
[----:B------:R-:W-:Y:S01]  /*0db0*/  DFMA R20, R20, R12, R20 ;  /* 0x0000000c1414722b */ /* 0x000fe20000000014 */
[----:B------:R-:W-:Y:S01]  /*0dc0*/  SEL R13, R14, 0x63400000, !P1 ;  /* 0x634000000e0d7807 */ /* 0x000fe20004800000 */
[----:B------:R-:W-:-:S03]  /*0dd0*/  IMAD.MOV.U32 R12, RZ, RZ, R10 ;  /* 0x000000ffff0c7224 */ /* 0x000fc600078e000a */
[----:B------:R-:W-:-:S03]  /*0de0*/  LOP3.LUT R13, R13, 0x800fffff, R11, 0xf8, !PT ;  /* 0x800fffff0d0d7812 */ /* 0x000fc600078ef80b */
[----:B------:R-:W-:-:S03]  /*0df0*/  DFMA R22, R20, -R4, 1 ;  /* 0x3ff000001416742b */ /* 0x000fc60000000804 */
[----:B------:R-:W-:-:S05]  /*0e00*/  @!P2 DFMA R12, R12, 2, -R24 ;  /* 0x400000000c0ca82b */ /* 0x000fca0000000818 */
[----:B------:R-:W-:-:S05]  /*0e10*/  DFMA R22, R20, R22, R20 ;  /* 0x000000161416722b */ /* 0x000fca0000000014 */
[----:B------:R-:W-:-:S03]  /*0e20*/  @!P2 LOP3.LUT R19, R13, 0x7ff00000, RZ, 0xc0, !PT ;  /* 0x7ff000000d13a812 */ /* 0x000fc600078ec0ff */
[----:B------:R-:W-:Y:S02]  /*0e30*/  DMUL R20, R22, R12 ;  /* 0x0000000c16147228 */ /* 0x000fe40000000000 */
[----:B------:R-:W-:-:S05]  /*0e40*/  VIADD R17, R19, 0xffffffff ;  /* 0xffffffff13117836 */ /* 0x000fca0000000000 */
[----:B------:R-:W-:Y:S01]  /*0e50*/  ISETP.GT.U32.AND P0, PT, R17, 0x7feffffe, PT ;  /* 0x7feffffe1100780c */ /* 0x000fe20003f04070 */
[----:B------:R-:W-:-:S03]  /*0e60*/  DFMA R24, R20, -R4, R12 ;  /* 0x800000041418722b */ /* 0x000fc6000000000c */
[----:B------:R-:W-:-:S05]  /*0e70*/  ISETP.GT.U32.OR P0, PT, R27, 0x7feffffe, P0 ;  /* 0x7feffffe1b00780c */ /* 0x000fca0000704470 */
[----:B------:R-:W-:-:S08]  /*0e80*/  DFMA R24, R22, R24, R20 ;  /* 0x000000181618722b */ /* 0x000fd00000000014 */
[----:B------:R-:W-:Y:S05]  /*0e90*/  @P0 BRA `(.L_x_33) ;  /* 0x00000000006c0947 */ /* 0x000fea0003800000 */
[----:B------:R-:W-:Y:S01]  /*0ea0*/  LOP3.LUT R11, R9, 0x7ff00000, RZ, 0xc0, !PT ;  /* 0x7ff00000090b7812 */ /* 0x000fe200078ec0ff */
[----:B------:R-:W-:-:S03]  /*0eb0*/  IMAD.MOV.U32 R20, RZ, RZ, RZ ;  /* 0x000000ffff147224 */ /* 0x000fc600078e00ff */
[CC--:B------:R-:W-:Y:S02]  /*0ec0*/  VIADDMNMX R10, R16.reuse, -R11.reuse, 0xb9600000, !PT ;  /* 0xb9600000100a7446 */ /* 0x0c0fe4000780090b */
[----:B------:R-:W-:Y:S02]  /*0ed0*/  ISETP.GE.U32.AND P0, PT, R16, R11, PT ;  /* 0x0000000b1000720c */ /* 0x000fe40003f06070 */
[----:B------:R-:W-:Y:S02]  /*0ee0*/  VIMNMX R10, PT, PT, R10, 0x46a00000, PT ;  /* 0x46a000000a0a7848 */ /* 0x000fe40003fe0100 */
[----:B------:R-:W-:-:S05]  /*0ef0*/  SEL R11, R14, 0x63400000, !P0 ;  /* 0x634000000e0b7807 */ /* 0x000fca0004000000 */
[----:B------:R-:W-:-:S04]  /*0f00*/  IMAD.IADD R10, R10, 0x1, -R11 ;  /* 0x000000010a0a7824 */ /* 0x000fc800078e0a0b */
        /* <DEDUP_REMOVED lines=20> */
.L_x_33:
        /* <DEDUP_REMOVED lines=16> */
.L_x_36:
[----:B------:R-:W-:Y:S01]  /*1150*/  LOP3.LUT R17, R9, 0x80000, RZ, 0xfc, !PT ;  /* 0x0008000009117812 */ /* 0x000fe200078efcff */
[----:B------:R-:W-:Y:S01]  /*1160*/  IMAD.MOV.U32 R16, RZ, RZ, R8 ;  /* 0x000000ffff107224 */ /* 0x000fe200078e0008 */
[----:B------:R-:W-:Y:S06]  /*1170*/  BRA `(.L_x_34) ;  /* 0x0000000000087947 */ /* 0x000fec0003800000 */
.L_x_35:
[----:B------:R-:W-:Y:S01]  /*1180*/  LOP3.LUT R17, R11, 0x80000, RZ, 0xfc, !PT ;  /* 0x000800000b117812 */ /* 0x000fe200078efcff */
[----:B------:R-:W-:-:S07]  /*1190*/  IMAD.MOV.U32 R16, RZ, RZ, R10 ;  /* 0x000000ffff107224 */ /* 0x000fce00078e000a */
.L_x_34:
[----:B------:R-:W-:Y:S05]  /*11a0*/  BSYNC.RECONVERGENT B1 ;  /* 0x0000000000017941 */ /* 0x000fea0003800200 */
.L_x_32:
[----:B------:R-:W-:Y:S02]  /*11b0*/  IMAD.MOV.U32 R19, RZ, RZ, 0x0 ;  /* 0x00000000ff137424 */ /* 0x000fe400078e00ff */
[----:B------:R-:W-:Y:S02]  /*11c0*/  IMAD.MOV.U32 R4, RZ, RZ, R16 ;  /* 0x000000ffff047224 */ /* 0x000fe400078e0010 */
[----:B------:R-:W-:Y:S01]  /*11d0*/  IMAD.MOV.U32 R5, RZ, RZ, R17 ;  /* 0x000000ffff057224 */ /* 0x000fe200078e0011 */
[----:B------:R-:W-:Y:S06]  /*11e0*/  RET.REL.NODEC R18 `(_Z17mandelbrot_set_v2Pidddii) ;  /* 0xffffffec12847950 */ /* 0x000fec0003c3ffff */
.L_x_37:
        /* <DEDUP_REMOVED lines=9> */
.L_x_52:


//--------------------- .text._Z14mandelbrot_setPidddii --------------------------
	.section	.text._Z14mandelbrot_setPidddii,"ax",@progbits
	.align	128
        .global         _Z14mandelbrot_setPidddii
        .type           _Z14mandelbrot_setPidddii,@function
        .size           _Z14mandelbrot_setPidddii,(.L_x_53 - _Z14mandelbrot_setPidddii)
        .other          _Z14mandelbrot_setPidddii,@"STO_CUDA_ENTRY STV_DEFAULT"
_Z14mandelbrot_setPidddii:
.text._Z14mandelbrot_setPidddii:
        /* <DEDUP_REMOVED lines=39> */
[----:B------:R-:W-:Y:S05]  /*0270*/  CALL.REL.NOINC `($__internal_2_$__cuda_sm20_div_rn_f64_full) ;  /* 0x0000000400087944 */ /* 0x000fea0003c00000 */
[----:B------:R-:W-:Y:S02]  /*0280*/  IMAD.MOV.U32 R2, RZ, RZ, R4 ;  /* 0x000000ffff027224 */ /* 0x000fe400078e0004 */
[----:B------:R-:W-:-:S07]  /*0290*/  IMAD.MOV.U32 R3, RZ, RZ, R5 ;  /* 0x000000ffff037224 */ /* 0x000fce00078e0005 */
.L_x_39:
[----:B------:R-:W-:Y:S05]  /*02a0*/  BSYNC.RECONVERGENT B0 ;  /* 0x0000000000007941 */ /* 0x000fea0003800200 */
.L_x_38:
[----:B------:R-:W0:Y:S01]  /*02b0*/  MUFU.RCP64H R9, R7 ;  /* 0x0000000700097308 */ /* 0x000e220000001800 */
[----:B------:R-:W1:Y:S01]  /*02c0*/  LDCU UR4, c[0x0][0x3a4] ;  /* 0x00007480ff0477ac */ /* 0x000e620008000800 */
[----:B------:R-:W-:Y:S01]  /*02d0*/  IMAD.MOV.U32 R8, RZ, RZ, 0x1 ;  /* 0x00000001ff087424 */ /* 0x000fe200078e00ff */
[----:B------:R-:W-:Y:S05]  /*02e0*/  BSSY.RECONVERGENT B0, `(.L_x_40) ;  /* 0x000001a000007945 */ /* 0x000fea0003800200 */
[----:B0-----:R-:W-:Y:S01]  /*02f0*/  DFMA R4, -R6, R8, 1 ;  /* 0x3ff000000604742b */ /* 0x001fe20000000108 */
[----:B-1----:R-:W-:-:S07]  /*0300*/  USHF.R.U32.HI UR4, URZ, 0x1, UR4 ;  /* 0x00000001ff047899 */ /* 0x002fce0008011604 */
        /* <DEDUP_REMOVED lines=11> */
[----:B------:R-:W-:Y:S02]  /*03c0*/  DFMA R10, -R6, R4, R8 ;  /* 0x00000004060a722b */ /* 0x000fe40000000108 */
[----:B0-----:R-:W-:-:S06]  /*03d0*/  DADD R2, R2, UR4 ;  /* 0x0000000402027e29 */ /* 0x001fcc0008000000 */
        /* <DEDUP_REMOVED lines=10> */
.L_x_41:
[----:B------:R-:W-:Y:S05]  /*0480*/  BSYNC.RECONVERGENT B0 ;  /* 0x0000000000007941 */ /* 0x000fea0003800200 */
.L_x_40:
[----:B------:R-:W0:Y:S01]  /*0490*/  LDCU.64 UR4, c[0x0][0x390] ;  /* 0x00007200ff0477ac */ /* 0x000e220008000a00 */
[----:B------:R-:W-:Y:S01]  /*04a0*/  DMUL R10, R2, R2 ;  /* 0x00000002020a7228 */ /* 0x000fe20000000000 */
[----:B------:R-:W-:Y:S01]  /*04b0*/  BSSY.RECONVERGENT B0, `(.L_x_42) ;  /* 0x0000018000007945 */ /* 0x000fe20003800200 */
[----:B0-----:R-:W-:Y:S01]  /*04c0*/  DADD R6, R4, UR4 ;  /* 0x0000000404067e29 */ /* 0x001fe20008000000 */
[----:B------:R-:W0:Y:S07]  /*04d0*/  LDC.64 R4, c[0x0][0x380] ;  /* 0x0000e000ff047b82 */ /* 0x000e2e0000000a00 */
[----:B------:R-:W-:-:S08]  /*04e0*/  DMUL R12, R6, R6 ;  /* 0x00000006060c7228 */ /* 0x000fd00000000000 */
[----:B------:R-:W-:-:S08]  /*04f0*/  DADD R8, R10, R12 ;  /* 0x000000000a087229 */ /* 0x000fd0000000000c */
[----:B------:R-:W-:Y:S01]  /*0500*/  DSETP.GT.AND P0, PT, R8, 4, PT ;  /* 0x401000000800742a */ /* 0x000fe20003f04000 */
[----:B------:R-:W-:-:S13]  /*0510*/  IMAD.MOV.U32 R8, RZ, RZ, RZ ;  /* 0x000000ffff087224 */ /* 0x000fda00078e00ff */
[----:B------:R-:W-:Y:S05]  /*0520*/  @P0 BRA `(.L_x_43) ;  /* 0x0000000000400947 */ /* 0x000fea0003800000 */
[----:B------:R-:W-:Y:S01]  /*0530*/  MOV R8, RZ ;  /* 0x000000ff00087202 */ /* 0x000fe20000000f00 */
[----:B------:R-:W-:Y:S02]  /*0540*/  IMAD.MOV.U32 R16, RZ, RZ, R6 ;  /* 0x000000ffff107224 */ /* 0x000fe400078e0006 */
[----:B------:R-:W-:Y:S02]  /*0550*/  IMAD.MOV.U32 R17, RZ, RZ, R7 ;  /* 0x000000ffff117224 */ /* 0x000fe400078e0007 */
[----:B------:R-:W-:Y:S02]  /*0560*/  IMAD.MOV.U32 R18, RZ, RZ, R2 ;  /* 0x000000ffff127224 */ /* 0x000fe400078e0002 */
[----:B------:R-:W-:-:S07]  /*0570*/  IMAD.MOV.U32 R19, RZ, RZ, R3 ;  /* 0x000000ffff137224 */ /* 0x000fce00078e0003 */
.L_x_44:
[----:B------:R-:W-:Y:S01]  /*0580*/  DADD R12, -R12, R10 ;  /* 0x000000000c0c7229 */ /* 0x000fe2000000010a */
[----:B------:R-:W-:Y:S01]  /*0590*/  VIADD R8, R8, 0x1 ;  /* 0x0000000108087836 */ /* 0x000fe20000000000 */
[----:B------:R-:W-:-:S04]  /*05a0*/  DADD R10, R18, R18 ;  /* 0x00000000120a7229 */ /* 0x000fc80000000012 */
[----:B------:R-:W-:Y:S02]  /*05b0*/  ISETP.NE.AND P0, PT, R8, 0x800, PT ;  /* 0x000008000800780c */ /* 0x000fe40003f05270 */
[----:B------:R-:W-:Y:S02]  /*05c0*/  DADD R18, R2, R12 ;  /* 0x0000000002127229 */ /* 0x000fe4000000000c */
[----:B------:R-:W-:-:S06]  /*05d0*/  DFMA R16, R10, R16, R6 ;  /* 0x000000100a10722b */ /* 0x000fcc0000000006 */
[----:B------:R-:W-:Y:S02]  /*05e0*/  DMUL R10, R18, R18 ;  /* 0x00000012120a7228 */ /* 0x000fe40000000000 */
[----:B------:R-:W-:-:S08]  /*05f0*/  DMUL R12, R16, R16 ;  /* 0x00000010100c7228 */ /* 0x000fd00000000000 */
[----:B------:R-:W-:-:S08]  /*0600*/  DADD R20, R10, R12 ;  /* 0x000000000a147229 */ /* 0x000fd0000000000c */
[----:B------:R-:W-:-:S14]  /*0610*/  DSETP.GT.OR P0, PT, R20, 4, !P0 ;  /* 0x401000001400742a */ /* 0x000fdc0004704400 */
[----:B------:R-:W-:Y:S05]  /*0620*/  @!P0 BRA `(.L_x_44) ;  /* 0xfffffffc00d48947 */ /* 0x000fea000383ffff */
.L_x_43:
[----:B------:R-:W-:Y:S05]  /*0630*/  BSYNC.RECONVERGENT B0 ;  /* 0x0000000000007941 */ /* 0x000fea0003800200 */
.L_x_42:
[----:B------:R-:W1:Y:S01]  /*0640*/  LDCU UR6, c[0x0][0x3a0] ;  /* 0x00007400ff0677ac */ /* 0x000e620008000800 */
[----:B------:R-:W2:Y:S01]  /*0650*/  LDCU.64 UR4, c[0x0][0x358] ;  /* 0x00006b00ff0477ac */ /* 0x000ea20008000a00 */
[----:B-1----:R-:W-:-:S04]  /*0660*/  IMAD R15, R0, UR6, R15 ;  /* 0x00000006000f7c24 */ /* 0x002fc8000f8e020f */
[----:B0-----:R-:W-:-:S05]  /*0670*/  IMAD.WIDE R4, R15, 0x4, R4 ;  /* 0x000000040f047825 */ /* 0x001fca00078e0204 */
[----:B--2---:R-:W-:Y:S01]  /*0680*/  STG.E desc[UR4][R4.64], R8 ;  /* 0x0000000804007986 */ /* 0x004fe2000c101904 */
[----:B------:R-:W-:Y:S05]  /*0690*/  EXIT ;  /* 0x000000000000794d */ /* 0x000fea0003800000 */
        .weak           $__internal_2_$__cuda_sm20_div_rn_f64_full
        .type           $__internal_2_$__cuda_sm20_div_rn_f64_full,@function
        .size           $__internal_2_$__cuda_sm20_div_rn_f64_full,(.L_x_53 - $__internal_2_$__cuda_sm20_div_rn_f64_full)
$__internal_2_$__cuda_sm20_div_rn_f64_full:
        /* <DEDUP_REMOVED lines=11> */
[C---:B------:R-:W-:Y:S01]  /*0750*/  ISETP.GE.U32.AND P1, PT, R16.reuse, R17, PT ;  /* 0x000000111000720c */ /* 0x040fe20003f26070 */
[----:B------:R-:W-:Y:S02]  /*0760*/  IMAD.MOV.U32 R26, RZ, RZ, R17 ;  /* 0x000000ffff1a7224 */ /* 0x000fe400078e0011 */
[----:B------:R-:W-:Y:S01]  /*0770*/  @!P2 LOP3.LUT R19, R9, 0x7ff00000, RZ, 0xc0, !PT ;  /* 0x7ff000000913a812 */ /* 0x000fe200078ec0ff */
[----:B------:R-:W-:Y:S01]  /*0780*/  @!P2 IMAD.MOV.U32 R24, RZ, RZ, RZ ;  /* 0x000000ffff18a224 */ /* 0x000fe200078e00ff */
[----:B------:R-:W0:Y:S02]  /*0790*/  MUFU.RCP64H R21, R5 ;  /* 0x0000000500157308 */ /* 0x000e240000001800 */
[----:B------:R-:W-:Y:S02]  /*07a0*/  @!P2 ISETP.GE.U32.AND P3, PT, R16, R19, PT ;  /* 0x000000131000a20c */ /* 0x000fe40003f66070 */
[----:B------:R-:W-:-:S02]  /*07b0*/  @!P0 LOP3.LUT R26, R5, 0x7ff00000, RZ, 0xc0, !PT ;  /* 0x7ff00000051a8812 */ /* 0x000fc400078ec0ff */
[----:B------:R-:W-:-:S03]  /*07c0*/  @!P2 SEL R19, R14, 0x63400000, !P3 ;  /* 0x634000000e13a807 */ /* 0x000fc60005800000 */
[----:B------:R-:W-:Y:S01]  /*07d0*/  VIADD R27, R26, 0xffffffff ;  /* 0xffffffff1a1b7836 */ /* 0x000fe20000000000 */
[----:B------:R-:W-:-:S04]  /*07e0*/  @!P2 LOP3.LUT R19, R19, 0x80000000, R11, 0xf8, !PT ;  /* 0x800000001313a812 */ /* 0x000fc800078ef80b */
[----:B------:R-:W-:Y:S02]  /*07f0*/  @!P2 LOP3.LUT R25, R19, 0x100000, RZ, 0xfc, !PT ;  /* 0x001000001319a812 */ /* 0x000fe400078efcff */
[----:B------:R-:W-:Y:S01]  /*0800*/  MOV R19, R16 ;  /* 0x0000001000137202 */ /* 0x000fe20000000f00 */
        /* <DEDUP_REMOVED lines=44> */
.L_x_46:
        /* <DEDUP_REMOVED lines=16> */
.L_x_49:
[----:B------:R-:W-:Y:S01]  /*0bd0*/  LOP3.LUT R17, R9, 0x80000, RZ, 0xfc, !PT ;  /* 0x0008000009117812 */ /* 0x000fe200078efcff */
[----:B------:R-:W-:Y:S01]  /*0be0*/  IMAD.MOV.U32 R16, RZ, RZ, R8 ;  /* 0x000000ffff107224 */ /* 0x000fe200078e0008 */
[----:B------:R-:W-:Y:S06]  /*0bf0*/  BRA `(.L_x_47) ;  /* 0x0000000000087947 */ /* 0x000fec0003800000 */
.L_x_48:
[----:B------:R-:W-:Y:S01]  /*0c00*/  LOP3.LUT R17, R11, 0x80000, RZ, 0xfc, !PT ;  /* 0x000800000b117812 */ /* 0x000fe200078efcff */
[----:B------:R-:W-:-:S07]  /*0c10*/  IMAD.MOV.U32 R16, RZ, RZ, R10 ;  /* 0x000000ffff107224 */ /* 0x000fce00078e000a */
.L_x_47:
[----:B------:R-:W-:Y:S05]  /*0c20*/  BSYNC.RECONVERGENT B1 ;  /* 0x0000000000017941 */ /* 0x000fea0003800200 */
.L_x_45:
[----:B------:R-:W-:Y:S02]  /*0c30*/  IMAD.MOV.U32 R19, RZ, RZ, 0x0 ;  /* 0x00000000ff137424 */ /* 0x000fe400078e00ff */
[----:B------:R-:W-:Y:S02]  /*0c40*/  IMAD.MOV.U32 R4, RZ, RZ, R16 ;  /* 0x000000ffff047224 */ /* 0x000fe400078e0010 */
[----:B------:R-:W-:Y:S01]  /*0c50*/  IMAD.MOV.U32 R5, RZ, RZ, R17 ;  /* 0x000000ffff057224 */ /* 0x000fe200078e0011 */
[----:B------:R-:W-:Y:S06]  /*0c60*/  RET.REL.NODEC R18 `(_Z14mandelbrot_setPidddii) ;  /* 0xfffffff012e47950 */ /* 0x000fec0003c3ffff */
.L_x_50:
        /* <DEDUP_REMOVED lines=9> */
.L_x_53:


//--------------------- .nv.shared.reserved.0     --------------------------
	.section	.nv.shared.reserved.0,"aw",@nobits
	.weak		__nv_reservedSMEM_offset_0_alias
	.size		__nv_reservedSMEM_offset_0_alias, 0, 64
	.other		__nv_reservedSMEM_offset_0_alias,@"STO_CUDA_RESERVED_SHARED STV_DEFAULT"
__nv_reservedSMEM_offset_0_alias:
	.zero		0
	.zero		64


//--------------------- .nv.constant0._Z17mandelbrot_set_v3Pidddii --------------------------
	.section	.nv.constant0._Z17mandelbrot_set_v3Pidddii,"a",@progbits
	.sectionflags	@""
	.align	4
.nv.constant0._Z17mandelbrot_set_v3Pidddii:
	.zero		936


//--------------------- .nv.constant0._Z17mandelbrot_set_v2Pidddii --------------------------
	.section	.nv.constant0._Z17mandelbrot_set_v2Pidddii,"a",@progbits
	.sectionflags	@""
	.align	4
.nv.constant0._Z17mandelbrot_set_v2Pidddii:
	.zero		936


//--------------------- .nv.constant0._Z14mandelbrot_setPidddii --------------------------
	.section	.nv.constant0._Z14mandelbrot_setPidddii,"a",@progbits
	.sectionflags	@""
	.align	4
.nv.constant0._Z14mandelbrot_setPidddii:
	.zero		936


//--------------------- SYMBOLS --------------------------

	.type		.nv.reservedSmem.offset0,@object
	.size		.nv.reservedSmem.offset0,0x4
